//
// Generated by NVIDIA NVVM Compiler
//
// Compiler Build ID: CL-36424714
// Cuda compilation tools, release 13.0, V13.0.88
// Based on NVVM 20.0.0
//

.version 9.0
.target sm_100
.address_size 64

	// .globl	_Z15hde_hash_kernelPKhPjm

.visible .entry _Z15hde_hash_kernelPKhPjm(
	.param .u64 .ptr .align 1 _Z15hde_hash_kernelPKhPjm_param_0,
	.param .u64 .ptr .align 1 _Z15hde_hash_kernelPKhPjm_param_1,
	.param .u64 _Z15hde_hash_kernelPKhPjm_param_2
)
{
	.reg .pred 	%p<2>;
	.reg .b32 	%r<9>;
	.reg .b64 	%rd<21>;

	ld.param.u64 	%rd2, [_Z15hde_hash_kernelPKhPjm_param_0];
	ld.param.u64 	%rd3, [_Z15hde_hash_kernelPKhPjm_param_1];
	ld.param.u64 	%rd4, [_Z15hde_hash_kernelPKhPjm_param_2];
	mov.u32 	%r1, %ctaid.x;
	mov.u32 	%r2, %ntid.x;
	mov.u32 	%r3, %tid.x;
	mad.lo.s32 	%r4, %r1, %r2, %r3;
	cvt.s64.s32 	%rd1, %r4;
	add.s64 	%rd5, %rd4, -3;
	setp.le.u64 	%p1, %rd5, %rd1;
	@%p1 bra 	$L__BB0_2;
	cvt.u32.u64 	%r5, %rd1;
	cvta.to.global.u64 	%rd6, %rd2;
	cvta.to.global.u64 	%rd7, %rd3;
	add.s64 	%rd8, %rd6, %rd1;
	ld.global.u8 	%r6, [%rd8];
	mul.wide.u32 	%rd9, %r6, 65536;
	ld.global.u8 	%r7, [%rd8+1];
	mul.wide.u32 	%rd10, %r7, 256;
	or.b64  	%rd11, %rd10, %rd9;
	ld.global.u8 	%rd12, [%rd8+2];
	or.b64  	%rd13, %rd11, %rd12;
	ld.global.u8 	%rd14, [%rd8+3];
	shl.b64 	%rd15, %rd14, 24;
	or.b64  	%rd16, %rd13, %rd15;
	mul.lo.s64 	%rd17, %rd16, 2654435761;
	shr.u64 	%rd18, %rd17, 15;
	and.b64  	%rd19, %rd18, 131068;
	add.s64 	%rd20, %rd7, %rd19;
	atom.global.exch.b32 	%r8, [%rd20], %r5;
$L__BB0_2:
	ret;

}
	// .globl	_Z16hde_match_kernelPKhPKjPjm
.visible .entry _Z16hde_match_kernelPKhPKjPjm(
	.param .u64 .ptr .align 1 _Z16hde_match_kernelPKhPKjPjm_param_0,
	.param .u64 .ptr .align 1 _Z16hde_match_kernelPKhPKjPjm_param_1,
	.param .u64 .ptr .align 1 _Z16hde_match_kernelPKhPKjPjm_param_2,
	.param .u64 _Z16hde_match_kernelPKhPKjPjm_param_3
)
{
	.reg .pred 	%p<9>;
	.reg .b16 	%rs<3>;
	.reg .b32 	%r<24>;
	.reg .b64 	%rd<29>;

	ld.param.u64 	%rd7, [_Z16hde_match_kernelPKhPKjPjm_param_0];
	ld.param.u64 	%rd4, [_Z16hde_match_kernelPKhPKjPjm_param_1];
	ld.param.u64 	%rd5, [_Z16hde_match_kernelPKhPKjPjm_param_2];
	ld.param.u64 	%rd6, [_Z16hde_match_kernelPKhPKjPjm_param_3];
	cvta.to.global.u64 	%rd1, %rd7;
	mov.u32 	%r8, %ctaid.x;
	mov.u32 	%r9, %ntid.x;
	mov.u32 	%r10, %tid.x;
	mad.lo.s32 	%r11, %r8, %r9, %r10;
	cvt.s64.s32 	%rd2, %r11;
	add.s64 	%rd8, %rd6, -4;
	setp.le.u64 	%p1, %rd8, %rd2;
	@%p1 bra 	$L__BB1_8;
	cvt.u32.u64 	%r12, %rd2;
	cvta.to.global.u64 	%rd9, %rd4;
	add.s64 	%rd3, %rd1, %rd2;
	ld.global.u8 	%r13, [%rd3];
	mul.wide.u32 	%rd10, %r13, 65536;
	ld.global.u8 	%r14, [%rd3+1];
	mul.wide.u32 	%rd11, %r14, 256;
	or.b64  	%rd12, %rd11, %rd10;
	ld.global.u8 	%rd13, [%rd3+2];
	or.b64  	%rd14, %rd12, %rd13;
	ld.global.u8 	%rd15, [%rd3+3];
	shl.b64 	%rd16, %rd15, 24;
	or.b64  	%rd17, %rd14, %rd16;
	mul.lo.s64 	%rd18, %rd17, 2654435761;
	shr.u64 	%rd19, %rd18, 15;
	and.b64  	%rd20, %rd19, 131068;
	add.s64 	%rd21, %rd9, %rd20;
	ld.global.u32 	%r1, [%rd21];
	setp.le.u32 	%p2, %r12, %r1;
	sub.s32 	%r2, %r12, %r1;
	setp.gt.u32 	%p3, %r2, 32767;
	or.pred  	%p4, %p2, %p3;
	@%p4 bra 	$L__BB1_8;
	cvt.u32.u64 	%r17, %rd6;
	sub.s32 	%r3, %r17, %r12;
	setp.lt.s32 	%p5, %r3, 1;
	mov.b32 	%r23, 0;
	@%p5 bra 	$L__BB1_6;
	min.u32 	%r4, %r3, 258;
	mov.b32 	%r22, 0;
$L__BB1_4:
	add.s32 	%r19, %r22, %r1;
	cvt.u64.u32 	%rd22, %r19;
	add.s64 	%rd23, %rd1, %rd22;
	ld.global.u8 	%rs1, [%rd23];
	cvt.u64.u32 	%rd24, %r22;
	add.s64 	%rd25, %rd3, %rd24;
	ld.global.u8 	%rs2, [%rd25];
	setp.ne.s16 	%p6, %rs1, %rs2;
	mov.u32 	%r23, %r22;
	@%p6 bra 	$L__BB1_6;
	add.s32 	%r22, %r22, 1;
	setp.ne.s32 	%p7, %r22, %r4;
	mov.u32 	%r23, %r4;
	@%p7 bra 	$L__BB1_4;
$L__BB1_6:
	setp.lt.u32 	%p8, %r23, 4;
	@%p8 bra 	$L__BB1_8;
	shl.b32 	%r20, %r2, 16;
	or.b32  	%r21, %r23, %r20;
	cvta.to.global.u64 	%rd26, %rd5;
	shl.b64 	%rd27, %rd2, 2;
	add.s64 	%rd28, %rd26, %rd27;
	st.global.u32 	[%rd28], %r21;
$L__BB1_8:
	ret;

}
	// .globl	_Z17hde_encode_kernelPKhPKjPhmPm
.visible .entry _Z17hde_encode_kernelPKhPKjPhmPm(
	.param .u64 .ptr .align 1 _Z17hde_encode_kernelPKhPKjPhmPm_param_0,
	.param .u64 .ptr .align 1 _Z17hde_encode_kernelPKhPKjPhmPm_param_1,
	.param .u64 .ptr .align 1 _Z17hde_encode_kernelPKhPKjPhmPm_param_2,
	.param .u64 _Z17hde_encode_kernelPKhPKjPhmPm_param_3,
	.param .u64 .ptr .align 1 _Z17hde_encode_kernelPKhPKjPhmPm_param_4
)
{
	.reg .pred 	%p<3>;
	.reg .b16 	%rs<3>;
	.reg .b32 	%r<10>;
	.reg .b64 	%rd<18>;

	ld.param.u64 	%rd4, [_Z17hde_encode_kernelPKhPKjPhmPm_param_0];
	ld.param.u64 	%rd5, [_Z17hde_encode_kernelPKhPKjPhmPm_param_1];
	ld.param.u64 	%rd6, [_Z17hde_encode_kernelPKhPKjPhmPm_param_2];
	ld.param.u64 	%rd7, [_Z17hde_encode_kernelPKhPKjPhmPm_param_3];
	ld.param.u64 	%rd8, [_Z17hde_encode_kernelPKhPKjPhmPm_param_4];
	cvta.to.global.u64 	%rd1, %rd6;
	cvta.to.global.u64 	%rd2, %rd8;
	mov.u32 	%r2, %ctaid.x;
	mov.u32 	%r3, %ntid.x;
	mov.u32 	%r4, %tid.x;
	mad.lo.s32 	%r5, %r2, %r3, %r4;
	cvt.s64.s32 	%rd3, %r5;
	setp.le.u64 	%p1, %rd7, %rd3;
	@%p1 bra 	$L__BB2_4;
	cvta.to.global.u64 	%rd9, %rd5;
	shl.b64 	%rd10, %rd3, 2;
	add.s64 	%rd11, %rd9, %rd10;
	ld.global.u32 	%r1, [%rd11];
	setp.eq.s32 	%p2, %r1, 0;
	@%p2 bra 	$L__BB2_3;
	shr.u32 	%r6, %r1, 16;
	atom.global.add.u32 	%r7, [%rd2], 4;
	cvt.s64.s32 	%rd12, %r7;
	add.s64 	%rd13, %rd1, %rd12;
	mov.b16 	%rs1, 255;
	st.global.u8 	[%rd13], %rs1;
	shr.u32 	%r8, %r1, 24;
	st.global.u8 	[%rd13+1], %r8;
	st.global.u8 	[%rd13+2], %r6;
	st.global.u8 	[%rd13+3], %r1;
	bra.uni 	$L__BB2_4;
$L__BB2_3:
	atom.global.add.u32 	%r9, [%rd2], 1;
	cvta.to.global.u64 	%rd14, %rd4;
	add.s64 	%rd15, %rd14, %rd3;
	ld.global.u8 	%rs2, [%rd15];
	cvt.s64.s32 	%rd16, %r9;
	add.s64 	%rd17, %rd1, %rd16;
	st.global.u8 	[%rd17], %rs2;
$L__BB2_4:
	ret;

}
	// .globl	_Z18aes_encrypt_kernelPKhPhS0_m
.visible .entry _Z18aes_encrypt_kernelPKhPhS0_m(
	.param .u64 .ptr .align 1 _Z18aes_encrypt_kernelPKhPhS0_m_param_0,
	.param .u64 .ptr .align 1 _Z18aes_encrypt_kernelPKhPhS0_m_param_1,
	.param .u64 .ptr .align 1 _Z18aes_encrypt_kernelPKhPhS0_m_param_2,
	.param .u64 _Z18aes_encrypt_kernelPKhPhS0_m_param_3
)
{
	.local .align 16 .b8 	__local_depot3[16];
	.reg .b64 	%SP;
	.reg .b64 	%SPL;
	.reg .pred 	%p<9>;
	.reg .b16 	%rs<355>;
	.reg .b32 	%r<77>;
	.reg .b64 	%rd<28>;

	mov.u64 	%SPL, __local_depot3;
	ld.param.u64 	%rd10, [_Z18aes_encrypt_kernelPKhPhS0_m_param_0];
	ld.param.u64 	%rd13, [_Z18aes_encrypt_kernelPKhPhS0_m_param_3];
	add.u64 	%rd1, %SPL, 0;
	mov.u32 	%r7, %ctaid.x;
	mov.u32 	%r8, %ntid.x;
	mov.u32 	%r9, %tid.x;
	mad.lo.s32 	%r10, %r7, %r8, %r9;
	shl.b32 	%r11, %r10, 4;
	cvt.s64.s32 	%rd26, %r11;
	setp.le.u64 	%p1, %rd13, %rd26;
	@%p1 bra 	$L__BB3_7;
	cvta.to.global.u64 	%rd3, %rd10;
	mov.b32 	%r74, 0;
	cvt.u32.u64 	%r13, %rd26;
$L__BB3_2:
	ld.param.u64 	%rd24, [_Z18aes_encrypt_kernelPKhPhS0_m_param_3];
	add.s64 	%rd15, %rd3, %rd26;
	ld.global.u8 	%rs65, [%rd15];
	cvt.u64.u32 	%rd16, %r74;
	add.s64 	%rd17, %rd1, %rd16;
	st.local.u8 	[%rd17], %rs65;
	add.s32 	%r2, %r74, 1;
	setp.lt.u32 	%p2, %r74, 15;
	add.s32 	%r14, %r13, %r2;
	cvt.s64.s32 	%rd26, %r14;
	setp.gt.u64 	%p3, %rd24, %rd26;
	and.pred  	%p4, %p2, %p3;
	mov.u32 	%r74, %r2;
	@%p4 bra 	$L__BB3_2;
	ld.param.u64 	%rd23, [_Z18aes_encrypt_kernelPKhPhS0_m_param_2];
	cvta.to.global.u64 	%rd18, %rd23;
	ld.local.v4.b32 	{%r17, %r18, %r19, %r20}, [%rd1];
	bfe.u32 	%r21, %r20, 24, 8;
	cvt.u16.u32 	%rs66, %r21;
	bfe.u32 	%r22, %r20, 16, 8;
	cvt.u16.u32 	%rs67, %r22;
	bfe.u32 	%r23, %r20, 8, 8;
	cvt.u16.u32 	%rs68, %r23;
	bfe.u32 	%r24, %r20, 0, 8;
	cvt.u16.u32 	%rs69, %r24;
	bfe.u32 	%r25, %r19, 24, 8;
	cvt.u16.u32 	%rs70, %r25;
	bfe.u32 	%r26, %r19, 16, 8;
	cvt.u16.u32 	%rs71, %r26;
	bfe.u32 	%r27, %r19, 8, 8;
	cvt.u16.u32 	%rs72, %r27;
	bfe.u32 	%r28, %r19, 0, 8;
	cvt.u16.u32 	%rs73, %r28;
	bfe.u32 	%r29, %r18, 24, 8;
	cvt.u16.u32 	%rs74, %r29;
	bfe.u32 	%r30, %r18, 16, 8;
	cvt.u16.u32 	%rs75, %r30;
	bfe.u32 	%r31, %r18, 8, 8;
	cvt.u16.u32 	%rs76, %r31;
	bfe.u32 	%r32, %r18, 0, 8;
	cvt.u16.u32 	%rs77, %r32;
	bfe.u32 	%r33, %r17, 24, 8;
	cvt.u16.u32 	%rs78, %r33;
	bfe.u32 	%r34, %r17, 16, 8;
	cvt.u16.u32 	%rs79, %r34;
	bfe.u32 	%r35, %r17, 8, 8;
	cvt.u16.u32 	%rs80, %r35;
	bfe.u32 	%r36, %r17, 0, 8;
	cvt.u16.u32 	%rs81, %r36;
	ld.global.u8 	%rs1, [%rd18];
	xor.b16  	%rs354, %rs81, %rs1;
	ld.global.u8 	%rs3, [%rd18+1];
	xor.b16  	%rs353, %rs80, %rs3;
	ld.global.u8 	%rs5, [%rd18+2];
	xor.b16  	%rs352, %rs79, %rs5;
	ld.global.u8 	%rs7, [%rd18+3];
	xor.b16  	%rs351, %rs78, %rs7;
	ld.global.u8 	%rs9, [%rd18+4];
	xor.b16  	%rs350, %rs77, %rs9;
	ld.global.u8 	%rs11, [%rd18+5];
	xor.b16  	%rs349, %rs76, %rs11;
	ld.global.u8 	%rs13, [%rd18+6];
	xor.b16  	%rs348, %rs75, %rs13;
	ld.global.u8 	%rs15, [%rd18+7];
	xor.b16  	%rs347, %rs74, %rs15;
	ld.global.u8 	%rs17, [%rd18+8];
	xor.b16  	%rs346, %rs73, %rs17;
	ld.global.u8 	%rs19, [%rd18+9];
	xor.b16  	%rs345, %rs72, %rs19;
	ld.global.u8 	%rs21, [%rd18+10];
	xor.b16  	%rs344, %rs71, %rs21;
	ld.global.u8 	%rs23, [%rd18+11];
	xor.b16  	%rs343, %rs70, %rs23;
	ld.global.u8 	%rs25, [%rd18+12];
	xor.b16  	%rs342, %rs69, %rs25;
	ld.global.u8 	%rs27, [%rd18+13];
	xor.b16  	%rs341, %rs68, %rs27;
	ld.global.u8 	%rs29, [%rd18+14];
	xor.b16  	%rs340, %rs67, %rs29;
	ld.global.u8 	%rs31, [%rd18+15];
	xor.b16  	%rs339, %rs66, %rs31;
	mov.b32 	%r75, 0;
$L__BB3_4:
	and.b16  	%rs82, %rs354, 128;
	shl.b16 	%rs83, %rs354, 1;
	shr.u16 	%rs84, %rs82, 7;
	or.b16  	%rs85, %rs83, %rs84;
	add.s16 	%rs86, %rs85, 99;
	and.b16  	%rs87, %rs353, 128;
	shl.b16 	%rs88, %rs353, 1;
	shr.u16 	%rs89, %rs87, 7;
	or.b16  	%rs90, %rs88, %rs89;
	add.s16 	%rs91, %rs90, 99;
	and.b16  	%rs92, %rs352, 128;
	shl.b16 	%rs93, %rs352, 1;
	shr.u16 	%rs94, %rs92, 7;
	or.b16  	%rs95, %rs93, %rs94;
	add.s16 	%rs96, %rs95, 99;
	and.b16  	%rs97, %rs351, 128;
	shl.b16 	%rs98, %rs351, 1;
	shr.u16 	%rs99, %rs97, 7;
	or.b16  	%rs100, %rs98, %rs99;
	add.s16 	%rs101, %rs100, 99;
	and.b16  	%rs102, %rs350, 128;
	shl.b16 	%rs103, %rs350, 1;
	shr.u16 	%rs104, %rs102, 7;
	or.b16  	%rs105, %rs103, %rs104;
	add.s16 	%rs106, %rs105, 99;
	and.b16  	%rs107, %rs349, 128;
	shl.b16 	%rs108, %rs349, 1;
	shr.u16 	%rs109, %rs107, 7;
	or.b16  	%rs110, %rs108, %rs109;
	add.s16 	%rs111, %rs110, 99;
	and.b16  	%rs112, %rs348, 128;
	shl.b16 	%rs113, %rs348, 1;
	shr.u16 	%rs114, %rs112, 7;
	or.b16  	%rs115, %rs113, %rs114;
	add.s16 	%rs116, %rs115, 99;
	and.b16  	%rs117, %rs347, 128;
	shl.b16 	%rs118, %rs347, 1;
	shr.u16 	%rs119, %rs117, 7;
	or.b16  	%rs120, %rs118, %rs119;
	add.s16 	%rs121, %rs120, 99;
	and.b16  	%rs122, %rs346, 128;
	shl.b16 	%rs123, %rs346, 1;
	shr.u16 	%rs124, %rs122, 7;
	or.b16  	%rs125, %rs123, %rs124;
	add.s16 	%rs126, %rs125, 99;
	and.b16  	%rs127, %rs345, 128;
	shl.b16 	%rs128, %rs345, 1;
	shr.u16 	%rs129, %rs127, 7;
	or.b16  	%rs130, %rs128, %rs129;
	add.s16 	%rs131, %rs130, 99;
	and.b16  	%rs132, %rs344, 128;
	shl.b16 	%rs133, %rs344, 1;
	shr.u16 	%rs134, %rs132, 7;
	or.b16  	%rs135, %rs133, %rs134;
	add.s16 	%rs136, %rs135, 99;
	and.b16  	%rs137, %rs343, 128;
	shl.b16 	%rs138, %rs343, 1;
	shr.u16 	%rs139, %rs137, 7;
	or.b16  	%rs140, %rs138, %rs139;
	add.s16 	%rs141, %rs140, 99;
	and.b16  	%rs142, %rs342, 128;
	shl.b16 	%rs143, %rs342, 1;
	shr.u16 	%rs144, %rs142, 7;
	or.b16  	%rs145, %rs143, %rs144;
	add.s16 	%rs146, %rs145, 99;
	and.b16  	%rs147, %rs341, 128;
	shl.b16 	%rs148, %rs341, 1;
	shr.u16 	%rs149, %rs147, 7;
	or.b16  	%rs150, %rs148, %rs149;
	add.s16 	%rs151, %rs150, 99;
	and.b16  	%rs152, %rs340, 128;
	shl.b16 	%rs153, %rs340, 1;
	shr.u16 	%rs154, %rs152, 7;
	or.b16  	%rs155, %rs153, %rs154;
	add.s16 	%rs156, %rs155, 99;
	and.b16  	%rs157, %rs339, 128;
	shl.b16 	%rs158, %rs339, 1;
	shr.u16 	%rs159, %rs157, 7;
	or.b16  	%rs160, %rs158, %rs159;
	add.s16 	%rs161, %rs160, 99;
	xor.b16  	%rs162, %rs111, %rs86;
	shl.b16 	%rs163, %rs162, 1;
	xor.b16  	%rs164, %rs111, %rs163;
	xor.b16  	%rs165, %rs164, %rs136;
	xor.b16  	%rs166, %rs165, %rs161;
	xor.b16  	%rs167, %rs136, %rs111;
	shl.b16 	%rs168, %rs167, 1;
	xor.b16  	%rs169, %rs86, %rs168;
	xor.b16  	%rs170, %rs169, %rs136;
	xor.b16  	%rs171, %rs170, %rs161;
	xor.b16  	%rs172, %rs161, %rs136;
	shl.b16 	%rs173, %rs172, 1;
	xor.b16  	%rs174, %rs86, %rs173;
	xor.b16  	%rs175, %rs174, %rs111;
	xor.b16  	%rs176, %rs175, %rs161;
	xor.b16  	%rs177, %rs161, %rs86;
	shl.b16 	%rs178, %rs177, 1;
	xor.b16  	%rs179, %rs86, %rs178;
	xor.b16  	%rs180, %rs179, %rs111;
	xor.b16  	%rs181, %rs180, %rs136;
	xor.b16  	%rs182, %rs131, %rs106;
	shl.b16 	%rs183, %rs182, 1;
	xor.b16  	%rs184, %rs131, %rs183;
	xor.b16  	%rs185, %rs184, %rs156;
	xor.b16  	%rs186, %rs185, %rs101;
	xor.b16  	%rs187, %rs156, %rs131;
	shl.b16 	%rs188, %rs187, 1;
	xor.b16  	%rs189, %rs106, %rs188;
	xor.b16  	%rs190, %rs189, %rs156;
	xor.b16  	%rs191, %rs190, %rs101;
	xor.b16  	%rs192, %rs101, %rs156;
	shl.b16 	%rs193, %rs192, 1;
	xor.b16  	%rs194, %rs106, %rs193;
	xor.b16  	%rs195, %rs194, %rs131;
	xor.b16  	%rs196, %rs195, %rs101;
	xor.b16  	%rs197, %rs101, %rs106;
	shl.b16 	%rs198, %rs197, 1;
	xor.b16  	%rs199, %rs106, %rs198;
	xor.b16  	%rs200, %rs199, %rs131;
	xor.b16  	%rs201, %rs200, %rs156;
	xor.b16  	%rs202, %rs151, %rs126;
	shl.b16 	%rs203, %rs202, 1;
	xor.b16  	%rs204, %rs151, %rs203;
	xor.b16  	%rs205, %rs204, %rs96;
	xor.b16  	%rs206, %rs205, %rs121;
	xor.b16  	%rs207, %rs96, %rs151;
	shl.b16 	%rs208, %rs207, 1;
	xor.b16  	%rs209, %rs126, %rs208;
	xor.b16  	%rs210, %rs209, %rs96;
	xor.b16  	%rs211, %rs210, %rs121;
	xor.b16  	%rs212, %rs121, %rs96;
	shl.b16 	%rs213, %rs212, 1;
	xor.b16  	%rs214, %rs126, %rs213;
	xor.b16  	%rs215, %rs214, %rs151;
	xor.b16  	%rs216, %rs215, %rs121;
	xor.b16  	%rs217, %rs121, %rs126;
	shl.b16 	%rs218, %rs217, 1;
	xor.b16  	%rs219, %rs126, %rs218;
	xor.b16  	%rs220, %rs219, %rs151;
	xor.b16  	%rs221, %rs220, %rs96;
	xor.b16  	%rs222, %rs91, %rs146;
	shl.b16 	%rs223, %rs222, 1;
	xor.b16  	%rs224, %rs91, %rs223;
	xor.b16  	%rs225, %rs224, %rs116;
	xor.b16  	%rs226, %rs225, %rs141;
	xor.b16  	%rs227, %rs116, %rs91;
	shl.b16 	%rs228, %rs227, 1;
	xor.b16  	%rs229, %rs146, %rs228;
	xor.b16  	%rs230, %rs229, %rs116;
	xor.b16  	%rs231, %rs230, %rs141;
	xor.b16  	%rs232, %rs141, %rs116;
	shl.b16 	%rs233, %rs232, 1;
	xor.b16  	%rs234, %rs146, %rs233;
	xor.b16  	%rs235, %rs234, %rs91;
	xor.b16  	%rs236, %rs235, %rs141;
	xor.b16  	%rs237, %rs141, %rs146;
	shl.b16 	%rs238, %rs237, 1;
	xor.b16  	%rs239, %rs146, %rs238;
	xor.b16  	%rs240, %rs239, %rs91;
	xor.b16  	%rs241, %rs240, %rs116;
	xor.b16  	%rs354, %rs166, %rs1;
	xor.b16  	%rs353, %rs171, %rs3;
	xor.b16  	%rs352, %rs176, %rs5;
	xor.b16  	%rs351, %rs181, %rs7;
	xor.b16  	%rs350, %rs186, %rs9;
	xor.b16  	%rs349, %rs191, %rs11;
	xor.b16  	%rs348, %rs196, %rs13;
	xor.b16  	%rs347, %rs201, %rs15;
	xor.b16  	%rs346, %rs206, %rs17;
	xor.b16  	%rs345, %rs211, %rs19;
	xor.b16  	%rs344, %rs216, %rs21;
	xor.b16  	%rs343, %rs221, %rs23;
	xor.b16  	%rs342, %rs226, %rs25;
	xor.b16  	%rs341, %rs231, %rs27;
	xor.b16  	%rs340, %rs236, %rs29;
	xor.b16  	%rs339, %rs241, %rs31;
	add.s32 	%r75, %r75, 1;
	setp.ne.s32 	%p5, %r75, 13;
	@%p5 bra 	$L__BB3_4;
	ld.param.u64 	%rd22, [_Z18aes_encrypt_kernelPKhPhS0_m_param_1];
	mov.u32 	%r38, %ctaid.x;
	mov.u32 	%r39, %ntid.x;
	mov.u32 	%r40, %tid.x;
	mad.lo.s32 	%r41, %r38, %r39, %r40;
	shl.b32 	%r42, %r41, 4;
	cvt.s64.s32 	%rd27, %r42;
	and.b16  	%rs242, %rs354, 128;
	shl.b16 	%rs243, %rs354, 1;
	shr.u16 	%rs244, %rs242, 7;
	or.b16  	%rs245, %rs243, %rs244;
	add.s16 	%rs246, %rs245, 99;
	and.b16  	%rs247, %rs353, 128;
	shl.b16 	%rs248, %rs353, 1;
	shr.u16 	%rs249, %rs247, 7;
	or.b16  	%rs250, %rs248, %rs249;
	add.s16 	%rs251, %rs250, 99;
	and.b16  	%rs252, %rs352, 128;
	shl.b16 	%rs253, %rs352, 1;
	shr.u16 	%rs254, %rs252, 7;
	or.b16  	%rs255, %rs253, %rs254;
	add.s16 	%rs256, %rs255, 99;
	and.b16  	%rs257, %rs351, 128;
	shl.b16 	%rs258, %rs351, 1;
	shr.u16 	%rs259, %rs257, 7;
	or.b16  	%rs260, %rs258, %rs259;
	add.s16 	%rs261, %rs260, 99;
	and.b16  	%rs262, %rs350, 128;
	shl.b16 	%rs263, %rs350, 1;
	shr.u16 	%rs264, %rs262, 7;
	or.b16  	%rs265, %rs263, %rs264;
	add.s16 	%rs266, %rs265, 99;
	and.b16  	%rs267, %rs349, 128;
	shl.b16 	%rs268, %rs349, 1;
	shr.u16 	%rs269, %rs267, 7;
	or.b16  	%rs270, %rs268, %rs269;
	add.s16 	%rs271, %rs270, 99;
	and.b16  	%rs272, %rs348, 128;
	shl.b16 	%rs273, %rs348, 1;
	shr.u16 	%rs274, %rs272, 7;
	or.b16  	%rs275, %rs273, %rs274;
	add.s16 	%rs276, %rs275, 99;
	and.b16  	%rs277, %rs347, 128;
	shl.b16 	%rs278, %rs347, 1;
	shr.u16 	%rs279, %rs277, 7;
	or.b16  	%rs280, %rs278, %rs279;
	add.s16 	%rs281, %rs280, 99;
	and.b16  	%rs282, %rs346, 128;
	shl.b16 	%rs283, %rs346, 1;
	shr.u16 	%rs284, %rs282, 7;
	or.b16  	%rs285, %rs283, %rs284;
	add.s16 	%rs286, %rs285, 99;
	and.b16  	%rs287, %rs345, 128;
	shl.b16 	%rs288, %rs345, 1;
	shr.u16 	%rs289, %rs287, 7;
	or.b16  	%rs290, %rs288, %rs289;
	add.s16 	%rs291, %rs290, 99;
	and.b16  	%rs292, %rs344, 128;
	shl.b16 	%rs293, %rs344, 1;
	shr.u16 	%rs294, %rs292, 7;
	or.b16  	%rs295, %rs293, %rs294;
	add.s16 	%rs296, %rs295, 99;
	and.b16  	%rs297, %rs343, 128;
	shl.b16 	%rs298, %rs343, 1;
	shr.u16 	%rs299, %rs297, 7;
	or.b16  	%rs300, %rs298, %rs299;
	add.s16 	%rs301, %rs300, 99;
	and.b16  	%rs302, %rs342, 128;
	shl.b16 	%rs303, %rs342, 1;
	shr.u16 	%rs304, %rs302, 7;
	or.b16  	%rs305, %rs303, %rs304;
	add.s16 	%rs306, %rs305, 99;
	and.b16  	%rs307, %rs341, 128;
	shl.b16 	%rs308, %rs341, 1;
	shr.u16 	%rs309, %rs307, 7;
	or.b16  	%rs310, %rs308, %rs309;
	add.s16 	%rs311, %rs310, 99;
	and.b16  	%rs312, %rs340, 128;
	shl.b16 	%rs313, %rs340, 1;
	shr.u16 	%rs314, %rs312, 7;
	or.b16  	%rs315, %rs313, %rs314;
	add.s16 	%rs316, %rs315, 99;
	and.b16  	%rs317, %rs339, 128;
	shl.b16 	%rs318, %rs339, 1;
	shr.u16 	%rs319, %rs317, 7;
	or.b16  	%rs320, %rs318, %rs319;
	add.s16 	%rs321, %rs320, 99;
	xor.b16  	%rs322, %rs246, %rs1;
	xor.b16  	%rs323, %rs271, %rs3;
	xor.b16  	%rs324, %rs296, %rs5;
	xor.b16  	%rs325, %rs321, %rs7;
	xor.b16  	%rs326, %rs266, %rs9;
	xor.b16  	%rs327, %rs291, %rs11;
	xor.b16  	%rs328, %rs316, %rs13;
	xor.b16  	%rs329, %rs261, %rs15;
	xor.b16  	%rs330, %rs286, %rs17;
	xor.b16  	%rs331, %rs311, %rs19;
	xor.b16  	%rs332, %rs256, %rs21;
	xor.b16  	%rs333, %rs281, %rs23;
	xor.b16  	%rs334, %rs306, %rs25;
	xor.b16  	%rs335, %rs251, %rs27;
	xor.b16  	%rs336, %rs276, %rs29;
	xor.b16  	%rs337, %rs301, %rs31;
	cvt.u32.u16 	%r43, %rs337;
	cvt.u32.u16 	%r44, %rs336;
	prmt.b32 	%r45, %r44, %r43, 0x3340U;
	cvt.u32.u16 	%r46, %rs335;
	cvt.u32.u16 	%r47, %rs334;
	prmt.b32 	%r48, %r47, %r46, 0x3340U;
	prmt.b32 	%r49, %r48, %r45, 0x5410U;
	cvt.u32.u16 	%r50, %rs333;
	cvt.u32.u16 	%r51, %rs332;
	prmt.b32 	%r52, %r51, %r50, 0x3340U;
	cvt.u32.u16 	%r53, %rs331;
	cvt.u32.u16 	%r54, %rs330;
	prmt.b32 	%r55, %r54, %r53, 0x3340U;
	prmt.b32 	%r56, %r55, %r52, 0x5410U;
	cvt.u32.u16 	%r57, %rs329;
	cvt.u32.u16 	%r58, %rs328;
	prmt.b32 	%r59, %r58, %r57, 0x3340U;
	cvt.u32.u16 	%r60, %rs327;
	cvt.u32.u16 	%r61, %rs326;
	prmt.b32 	%r62, %r61, %r60, 0x3340U;
	prmt.b32 	%r63, %r62, %r59, 0x5410U;
	cvt.u32.u16 	%r64, %rs325;
	cvt.u32.u16 	%r65, %rs324;
	prmt.b32 	%r66, %r65, %r64, 0x3340U;
	cvt.u32.u16 	%r67, %rs323;
	cvt.u32.u16 	%r68, %rs322;
	prmt.b32 	%r69, %r68, %r67, 0x3340U;
	prmt.b32 	%r70, %r69, %r66, 0x5410U;
	st.local.v4.b32 	[%rd1], {%r70, %r63, %r56, %r49};
	cvta.to.global.u64 	%rd7, %rd22;
	mov.b32 	%r76, 0;
	cvt.u32.u64 	%r71, %rd27;
$L__BB3_6:
	ld.param.u64 	%rd25, [_Z18aes_encrypt_kernelPKhPhS0_m_param_3];
	cvt.u64.u32 	%rd19, %r76;
	add.s64 	%rd20, %rd1, %rd19;
	ld.local.u8 	%rs338, [%rd20];
	add.s64 	%rd21, %rd7, %rd27;
	st.global.u8 	[%rd21], %rs338;
	add.s32 	%r6, %r76, 1;
	setp.lt.u32 	%p6, %r76, 15;
	add.s32 	%r72, %r71, %r6;
	cvt.s64.s32 	%rd27, %r72;
	setp.gt.u64 	%p7, %rd25, %rd27;
	and.pred  	%p8, %p6, %p7;
	mov.u32 	%r76, %r6;
	@%p8 bra 	$L__BB3_6;
$L__BB3_7:
	ret;

}


// ===== COMPILED SASS (sm_100) =====

	.target	sm_100

	.elftype	@"ET_EXEC"


//--------------------- .note.nv.tkinfo           --------------------------
	.section	.note.nv.tkinfo,"",@"SHT_NOTE"
	.sectionflags	@"SHF_NOTE_NV_TKINFO"
	.tkinfo
        /*0018*/ 	.word	0x00000002
        /*0030*/ 	.string	""
        /*0030*/ 	.string	"ptxas"
        /*0030*/ 	.string	"Cuda compilation tools, release 13.0, V13.0.88"
        /*0030*/ 	.string	"Build cuda_13.0.r13.0/compiler.36424714_0"
        /*0030*/ 	.string	"-arch sm_100 -m 64 "



//--------------------- .note.nv.cuinfo           --------------------------
	.section	.note.nv.cuinfo,"",@"SHT_NOTE"
	.sectionflags	@"SHF_NOTE_NV_CUINFO"
        /*0018*/ 	.short	0x0002
        /*001a*/ 	.short	0x0064
        /*001c*/ 	.short	0x0082
	.zero		2


//--------------------- .nv.info                  --------------------------
	.section	.nv.info,"",@"SHT_CUDA_INFO"
	.align	4


	//----- nvinfo : EIATTR_REGCOUNT
	.align		4
        /*0000*/ 	.byte	0x04, 0x2f
        /*0002*/ 	.short	(.L_1 - .L_0)
	.align		4
.L_0:
        /*0004*/ 	.word	index@(_Z15hde_hash_kernelPKhPjm)
        /*0008*/ 	.word	0x0000000e


	//----- nvinfo : EIATTR_FRAME_SIZE
	.align		4
.L_1:
        /*000c*/ 	.byte	0x04, 0x11
        /*000e*/ 	.short	(.L_3 - .L_2)
	.align		4
.L_2:
        /*0010*/ 	.word	index@(_Z15hde_hash_kernelPKhPjm)
        /*0014*/ 	.word	0x00000000


	//----- nvinfo : EIATTR_REGCOUNT
	.align		4
.L_3:
        /*0018*/ 	.byte	0x04, 0x2f
        /*001a*/ 	.short	(.L_5 - .L_4)
	.align		4
.L_4:
        /*001c*/ 	.word	index@(_Z16hde_match_kernelPKhPKjPjm)
        /*0020*/ 	.word	0x0000000f


	//----- nvinfo : EIATTR_FRAME_SIZE
	.align		4
.L_5:
        /*0024*/ 	.byte	0x04, 0x11
        /*0026*/ 	.short	(.L_7 - .L_6)
	.align		4
.L_6:
        /*0028*/ 	.word	index@(_Z16hde_match_kernelPKhPKjPjm)
        /*002c*/ 	.word	0x00000000


	//----- nvinfo : EIATTR_REGCOUNT
	.align		4
.L_7:
        /*0030*/ 	.byte	0x04, 0x2f
        /*0032*/ 	.short	(.L_9 - .L_8)
	.align		4
.L_8:
        /*0034*/ 	.word	index@(_Z17hde_encode_kernelPKhPKjPhmPm)
        /*0038*/ 	.word	0x0000000e


	//----- nvinfo : EIATTR_FRAME_SIZE
	.align		4
.L_9:
        /*003c*/ 	.byte	0x04, 0x11
        /*003e*/ 	.short	(.L_11 - .L_10)
	.align		4
.L_10:
        /*0040*/ 	.word	index@(_Z17hde_encode_kernelPKhPKjPhmPm)
        /*0044*/ 	.word	0x00000000


	//----- nvinfo : EIATTR_REGCOUNT
	.align		4
.L_11:
        /*0048*/ 	.byte	0x04, 0x2f
        /*004a*/ 	.short	(.L_13 - .L_12)
	.align		4
.L_12:
        /*004c*/ 	.word	index@(_Z18aes_encrypt_kernelPKhPhS0_m)
        /*0050*/ 	.word	0x00000028


	//----- nvinfo : EIATTR_FRAME_SIZE
	.align		4
.L_13:
        /*0054*/ 	.byte	0x04, 0x11
        /*0056*/ 	.short	(.L_15 - .L_14)
	.align		4
.L_14:
        /*0058*/ 	.word	index@(_Z18aes_encrypt_kernelPKhPhS0_m)
        /*005c*/ 	.word	0x00000010


	//----- nvinfo : EIATTR_MIN_STACK_SIZE
	.align		4
.L_15:
        /*0060*/ 	.byte	0x04, 0x12
        /*0062*/ 	.short	(.L_17 - .L_16)
	.align		4
.L_16:
        /*0064*/ 	.word	index@(_Z18aes_encrypt_kernelPKhPhS0_m)
        /*0068*/ 	.word	0x00000010


	//----- nvinfo : EIATTR_MIN_STACK_SIZE
	.align		4
.L_17:
        /*006c*/ 	.byte	0x04, 0x12
        /*006e*/ 	.short	(.L_19 - .L_18)
	.align		4
.L_18:
        /*0070*/ 	.word	index@(_Z17hde_encode_kernelPKhPKjPhmPm)
        /*0074*/ 	.word	0x00000000


	//----- nvinfo : EIATTR_MIN_STACK_SIZE
	.align		4
.L_19:
        /*0078*/ 	.byte	0x04, 0x12
        /*007a*/ 	.short	(.L_21 - .L_20)
	.align		4
.L_20:
        /*007c*/ 	.word	index@(_Z16hde_match_kernelPKhPKjPjm)
        /*0080*/ 	.word	0x00000000


	//----- nvinfo : EIATTR_MIN_STACK_SIZE
	.align		4
.L_21:
        /*0084*/ 	.byte	0x04, 0x12
        /*0086*/ 	.short	(.L_23 - .L_22)
	.align		4
.L_22:
        /*0088*/ 	.word	index@(_Z15hde_hash_kernelPKhPjm)
        /*008c*/ 	.word	0x00000000
.L_23:


//--------------------- .nv.compat                --------------------------
	.section	.nv.compat,"",@"SHT_CUDA_COMPAT_INFO"
	.align	4
        /*0000*/ 	.byte	0x02, 0x09, 0x00, 0x00, 0x02, 0x02, 0x01, 0x00, 0x02, 0x05, 0x05, 0x00, 0x03, 0x07, 0x01, 0x01
        /*0010*/ 	.byte	0x02, 0x03, 0x00, 0x00, 0x02, 0x06, 0x01, 0x00, 0x04, 0x0b, 0x08, 0x00, 0x09, 0x00, 0x00, 0x00
        /*0020*/ 	.byte	0x00, 0x00, 0x00, 0x00


//--------------------- .nv.info._Z18aes_encrypt_kernelPKhPhS0_m --------------------------
	.section	.nv.info._Z18aes_encrypt_kernelPKhPhS0_m,"",@"SHT_CUDA_INFO"
	.sectionflags	@""
	.align	4


	//----- nvinfo : EIATTR_CUDA_API_VERSION
	.align		4
        /*0000*/ 	.byte	0x04, 0x37
        /*0002*/ 	.short	(.L_25 - .L_24)
.L_24:
        /*0004*/ 	.word	0x00000082


	//----- nvinfo : EIATTR_KPARAM_INFO
	.align		4
.L_25:
        /*0008*/ 	.byte	0x04, 0x17
        /*000a*/ 	.short	(.L_27 - .L_26)
.L_26:
        /*000c*/ 	.word	0x00000000
        /*0010*/ 	.short	0x0003
        /*0012*/ 	.short	0x0018
        /*0014*/ 	.byte	0x00, 0xf0, 0x21, 0x00


	//----- nvinfo : EIATTR_KPARAM_INFO
	.align		4
.L_27:
        /*0018*/ 	.byte	0x04, 0x17
        /*001a*/ 	.short	(.L_29 - .L_28)
.L_28:
        /*001c*/ 	.word	0x00000000
        /*0020*/ 	.short	0x0002
        /*0022*/ 	.short	0x0010
        /*0024*/ 	.byte	0x00, 0xf5, 0x21, 0x00


	//----- nvinfo : EIATTR_KPARAM_INFO
	.align		4
.L_29:
        /*0028*/ 	.byte	0x04, 0x17
        /*002a*/ 	.short	(.L_31 - .L_30)
.L_30:
        /*002c*/ 	.word	0x00000000
        /*0030*/ 	.short	0x0001
        /*0032*/ 	.short	0x0008
        /*0034*/ 	.byte	0x00, 0xf5, 0x21, 0x00


	//----- nvinfo : EIATTR_KPARAM_INFO
	.align		4
.L_31:
        /*0038*/ 	.byte	0x04, 0x17
        /*003a*/ 	.short	(.L_33 - .L_32)
.L_32:
        /*003c*/ 	.word	0x00000000
        /*0040*/ 	.short	0x0000
        /*0042*/ 	.short	0x0000
        /*0044*/ 	.byte	0x00, 0xf5, 0x21, 0x00


	//----- nvinfo : EIATTR_SPARSE_MMA_MASK
	.align		4
.L_33:
        /*0048*/ 	.byte	0x03, 0x50
        /*004a*/ 	.short	0x0000


	//----- nvinfo : EIATTR_MAXREG_COUNT
	.align		4
        /*004c*/ 	.byte	0x03, 0x1b
        /*004e*/ 	.short	0x00ff


	//----- nvinfo : EIATTR_MERCURY_ISA_VERSION
	.align		4
        /*0050*/ 	.byte	0x03, 0x5f
        /*0052*/ 	.short	0x0101


	//----- nvinfo : EIATTR_VRC_CTA_INIT_COUNT
	.align		4
        /*0054*/ 	.byte	0x02, 0x4a
	.zero		1
	.zero		1


	//----- nvinfo : EIATTR_EXIT_INSTR_OFFSETS
	.align		4
        /*0058*/ 	.byte	0x04, 0x1c
        /*005a*/ 	.short	(.L_35 - .L_34)


	//   ....[0]....
.L_34:
        /*005c*/ 	.word	0x000000b0


	//   ....[1]....
        /*0060*/ 	.word	0x00001500


	//----- nvinfo : EIATTR_CRS_STACK_SIZE
	.align		4
.L_35:
        /*0064*/ 	.byte	0x04, 0x1e
        /*0066*/ 	.short	(.L_37 - .L_36)
.L_36:
        /*0068*/ 	.word	0x00000000


	//----- nvinfo : EIATTR_CBANK_PARAM_SIZE
	.align		4
.L_37:
        /*006c*/ 	.byte	0x03, 0x19
        /*006e*/ 	.short	0x0020


	//----- nvinfo : EIATTR_PARAM_CBANK
	.align		4
        /*0070*/ 	.byte	0x04, 0x0a
        /*0072*/ 	.short	(.L_39 - .L_38)
	.align		4
.L_38:
        /*0074*/ 	.word	index@(.nv.constant0._Z18aes_encrypt_kernelPKhPhS0_m)
        /*0078*/ 	.short	0x0380
        /*007a*/ 	.short	0x0020


	//----- nvinfo : EIATTR_SW_WAR
	.align		4
.L_39:
        /*007c*/ 	.byte	0x04, 0x36
        /*007e*/ 	.short	(.L_41 - .L_40)
.L_40:
        /*0080*/ 	.word	0x00000008
.L_41:


//--------------------- .nv.info._Z17hde_encode_kernelPKhPKjPhmPm --------------------------
	.section	.nv.info._Z17hde_encode_kernelPKhPKjPhmPm,"",@"SHT_CUDA_INFO"
	.sectionflags	@""
	.align	4


	//----- nvinfo : EIATTR_CUDA_API_VERSION
	.align		4
        /*0000*/ 	.byte	0x04, 0x37
        /*0002*/ 	.short	(.L_43 - .L_42)
.L_42:
        /*0004*/ 	.word	0x00000082


	//----- nvinfo : EIATTR_KPARAM_INFO
	.align		4
.L_43:
        /*0008*/ 	.byte	0x04, 0x17
        /*000a*/ 	.short	(.L_45 - .L_44)
.L_44:
        /*000c*/ 	.word	0x00000000
        /*0010*/ 	.short	0x0004
        /*0012*/ 	.short	0x0020
        /*0014*/ 	.byte	0x00, 0xf5, 0x21, 0x00


	//----- nvinfo : EIATTR_KPARAM_INFO
	.align		4
.L_45:
        /*0018*/ 	.byte	0x04, 0x17
        /*001a*/ 	.short	(.L_47 - .L_46)
.L_46:
        /*001c*/ 	.word	0x00000000
        /*0020*/ 	.short	0x0003
        /*0022*/ 	.short	0x0018
        /*0024*/ 	.byte	0x00, 0xf0, 0x21, 0x00


	//----- nvinfo : EIATTR_KPARAM_INFO
	.align		4
.L_47:
        /*0028*/ 	.byte	0x04, 0x17
        /*002a*/ 	.short	(.L_49 - .L_48)
.L_48:
        /*002c*/ 	.word	0x00000000
        /*0030*/ 	.short	0x0002
        /*0032*/ 	.short	0x0010
        /*0034*/ 	.byte	0x00, 0xf5, 0x21, 0x00


	//----- nvinfo : EIATTR_KPARAM_INFO
	.align		4
.L_49:
        /*0038*/ 	.byte	0x04, 0x17
        /*003a*/ 	.short	(.L_51 - .L_50)
.L_50:
        /*003c*/ 	.word	0x00000000
        /*0040*/ 	.short	0x0001
        /*0042*/ 	.short	0x0008
        /*0044*/ 	.byte	0x00, 0xf5, 0x21, 0x00


	//----- nvinfo : EIATTR_KPARAM_INFO
	.align		4
.L_51:
        /*0048*/ 	.byte	0x04, 0x17
        /*004a*/ 	.short	(.L_53 - .L_52)
.L_52:
        /*004c*/ 	.word	0x00000000
        /*0050*/ 	.short	0x0000
        /*0052*/ 	.short	0x0000
        /*0054*/ 	.byte	0x00, 0xf5, 0x21, 0x00


	//----- nvinfo : EIATTR_SPARSE_MMA_MASK
	.align		4
.L_53:
        /*0058*/ 	.byte	0x03, 0x50
        /*005a*/ 	.short	0x0000


	//----- nvinfo : EIATTR_MAXREG_COUNT
	.align		4
        /*005c*/ 	.byte	0x03, 0x1b
        /*005e*/ 	.short	0x00ff


	//----- nvinfo : EIATTR_MERCURY_ISA_VERSION
	.align		4
        /*0060*/ 	.byte	0x03, 0x5f
        /*0062*/ 	.short	0x0101


	//----- nvinfo : EIATTR_INT_WARP_WIDE_INSTR_OFFSETS
	.align		4
        /*0064*/ 	.byte	0x04, 0x31
        /*0066*/ 	.short	(.L_55 - .L_54)


	//   ....[0]....
.L_54:
        /*0068*/ 	.word	0x00000120


	//   ....[1]....
        /*006c*/ 	.word	0x00000210


	//   ....[2]....
        /*0070*/ 	.word	0x000002b0


	//   ....[3]....
        /*0074*/ 	.word	0x00000390


	//----- nvinfo : EIATTR_VRC_CTA_INIT_COUNT
	.align		4
.L_55:
        /*0078*/ 	.byte	0x02, 0x4a
	.zero		1
	.zero		1


	//----- nvinfo : EIATTR_EXIT_INSTR_OFFSETS
	.align		4
        /*007c*/ 	.byte	0x04, 0x1c
        /*007e*/ 	.short	(.L_57 - .L_56)


	//   ....[0]....
.L_56:
        /*0080*/ 	.word	0x00000090


	//   ....[1]....
        /*0084*/ 	.word	0x00000290


	//   ....[2]....
        /*0088*/ 	.word	0x000003e0


	//----- nvinfo : EIATTR_CRS_STACK_SIZE
	.align		4
.L_57:
        /*008c*/ 	.byte	0x04, 0x1e
        /*008e*/ 	.short	(.L_59 - .L_58)
.L_58:
        /*0090*/ 	.word	0x00000000


	//----- nvinfo : EIATTR_CBANK_PARAM_SIZE
	.align		4
.L_59:
        /*0094*/ 	.byte	0x03, 0x19
        /*0096*/ 	.short	0x0028


	//----- nvinfo : EIATTR_PARAM_CBANK
	.align		4
        /*0098*/ 	.byte	0x04, 0x0a
        /*009a*/ 	.short	(.L_61 - .L_60)
	.align		4
.L_60:
        /*009c*/ 	.word	index@(.nv.constant0._Z17hde_encode_kernelPKhPKjPhmPm)
        /*00a0*/ 	.short	0x0380
        /*00a2*/ 	.short	0x0028


	//----- nvinfo : EIATTR_SW_WAR
	.align		4
.L_61:
        /*00a4*/ 	.byte	0x04, 0x36
        /*00a6*/ 	.short	(.L_63 - .L_62)
.L_62:
        /*00a8*/ 	.word	0x00000008
.L_63:


//--------------------- .nv.info._Z16hde_match_kernelPKhPKjPjm --------------------------
	.section	.nv.info._Z16hde_match_kernelPKhPKjPjm,"",@"SHT_CUDA_INFO"
	.sectionflags	@""
	.align	4


	//----- nvinfo : EIATTR_CUDA_API_VERSION
	.align		4
        /*0000*/ 	.byte	0x04, 0x37
        /*0002*/ 	.short	(.L_65 - .L_64)
.L_64:
        /*0004*/ 	.word	0x00000082


	//----- nvinfo : EIATTR_KPARAM_INFO
	.align		4
.L_65:
        /*0008*/ 	.byte	0x04, 0x17
        /*000a*/ 	.short	(.L_67 - .L_66)
.L_66:
        /*000c*/ 	.word	0x00000000
        /*0010*/ 	.short	0x0003
        /*0012*/ 	.short	0x0018
        /*0014*/ 	.byte	0x00, 0xf0, 0x21, 0x00


	//----- nvinfo : EIATTR_KPARAM_INFO
	.align		4
.L_67:
        /*0018*/ 	.byte	0x04, 0x17
        /*001a*/ 	.short	(.L_69 - .L_68)
.L_68:
        /*001c*/ 	.word	0x00000000
        /*0020*/ 	.short	0x0002
        /*0022*/ 	.short	0x0010
        /*0024*/ 	.byte	0x00, 0xf5, 0x21, 0x00


	//----- nvinfo : EIATTR_KPARAM_INFO
	.align		4
.L_69:
        /*0028*/ 	.byte	0x04, 0x17
        /*002a*/ 	.short	(.L_71 - .L_70)
.L_70:
        /*002c*/ 	.word	0x00000000
        /*0030*/ 	.short	0x0001
        /*0032*/ 	.short	0x0008
        /*0034*/ 	.byte	0x00, 0xf5, 0x21, 0x00


	//----- nvinfo : EIATTR_KPARAM_INFO
	.align		4
.L_71:
        /*0038*/ 	.byte	0x04, 0x17
        /*003a*/ 	.short	(.L_73 - .L_72)
.L_72:
        /*003c*/ 	.word	0x00000000
        /*0040*/ 	.short	0x0000
        /*0042*/ 	.short	0x0000
        /*0044*/ 	.byte	0x00, 0xf5, 0x21, 0x00


	//----- nvinfo : EIATTR_SPARSE_MMA_MASK
	.align		4
.L_73:
        /*0048*/ 	.byte	0x03, 0x50
        /*004a*/ 	.short	0x0000


	//----- nvinfo : EIATTR_MAXREG_COUNT
	.align		4
        /*004c*/ 	.byte	0x03, 0x1b
        /*004e*/ 	.short	0x00ff


	//----- nvinfo : EIATTR_MERCURY_ISA_VERSION
	.align		4
        /*0050*/ 	.byte	0x03, 0x5f
        /*0052*/ 	.short	0x0101


	//----- nvinfo : EIATTR_VRC_CTA_INIT_COUNT
	.align		4
        /*0054*/ 	.byte	0x02, 0x4a
	.zero		1
	.zero		1


	//----- nvinfo : EIATTR_EXIT_INSTR_OFFSETS
	.align		4
        /*0058*/ 	.byte	0x04, 0x1c
        /*005a*/ 	.short	(.L_75 - .L_74)


	//   ....[0]....
.L_74:
        /*005c*/ 	.word	0x000000c0


	//   ....[1]....
        /*0060*/ 	.word	0x00000260


	//   ....[2]....
        /*0064*/ 	.word	0x000003e0


	//   ....[3]....
        /*0068*/ 	.word	0x00000450


	//----- nvinfo : EIATTR_CRS_STACK_SIZE
	.align		4
.L_75:
        /*006c*/ 	.byte	0x04, 0x1e
        /*006e*/ 	.short	(.L_77 - .L_76)
.L_76:
        /*0070*/ 	.word	0x00000000


	//----- nvinfo : EIATTR_CBANK_PARAM_SIZE
	.align		4
.L_77:
        /*0074*/ 	.byte	0x03, 0x19
        /*0076*/ 	.short	0x0020


	//----- nvinfo : EIATTR_PARAM_CBANK
	.align		4
        /*0078*/ 	.byte	0x04, 0x0a
        /*007a*/ 	.short	(.L_79 - .L_78)
	.align		4
.L_78:
        /*007c*/ 	.word	index@(.nv.constant0._Z16hde_match_kernelPKhPKjPjm)
        /*0080*/ 	.short	0x0380
        /*0082*/ 	.short	0x0020


	//----- nvinfo : EIATTR_SW_WAR
	.align		4
.L_79:
        /*0084*/ 	.byte	0x04, 0x36
        /*0086*/ 	.short	(.L_81 - .L_80)
.L_80:
        /*0088*/ 	.word	0x00000008
.L_81:


//--------------------- .nv.info._Z15hde_hash_kernelPKhPjm --------------------------
	.section	.nv.info._Z15hde_hash_kernelPKhPjm,"",@"SHT_CUDA_INFO"
	.sectionflags	@""
	.align	4


	//----- nvinfo : EIATTR_CUDA_API_VERSION
	.align		4
        /*0000*/ 	.byte	0x04, 0x37
        /*0002*/ 	.short	(.L_83 - .L_82)
.L_82:
        /*0004*/ 	.word	0x00000082


	//----- nvinfo : EIATTR_KPARAM_INFO
	.align		4
.L_83:
        /*0008*/ 	.byte	0x04, 0x17
        /*000a*/ 	.short	(.L_85 - .L_84)
.L_84:
        /*000c*/ 	.word	0x00000000
        /*0010*/ 	.short	0x0002
        /*0012*/ 	.short	0x0010
        /*0014*/ 	.byte	0x00, 0xf0, 0x21, 0x00


	//----- nvinfo : EIATTR_KPARAM_INFO
	.align		4
.L_85:
        /*0018*/ 	.byte	0x04, 0x17
        /*001a*/ 	.short	(.L_87 - .L_86)
.L_86:
        /*001c*/ 	.word	0x00000000
        /*0020*/ 	.short	0x0001
        /*0022*/ 	.short	0x0008
        /*0024*/ 	.byte	0x00, 0xf5, 0x21, 0x00


	//----- nvinfo : EIATTR_KPARAM_INFO
	.align		4
.L_87:
        /*0028*/ 	.byte	0x04, 0x17
        /*002a*/ 	.short	(.L_89 - .L_88)
.L_88:
        /*002c*/ 	.word	0x00000000
        /*0030*/ 	.short	0x0000
        /*0032*/ 	.short	0x0000
        /*0034*/ 	.byte	0x00, 0xf5, 0x21, 0x00


	//----- nvinfo : EIATTR_SPARSE_MMA_MASK
	.align		4
.L_89:
        /*0038*/ 	.byte	0x03, 0x50
        /*003a*/ 	.short	0x0000


	//----- nvinfo : EIATTR_MAXREG_COUNT
	.align		4
        /*003c*/ 	.byte	0x03, 0x1b
        /*003e*/ 	.short	0x00ff


	//----- nvinfo : EIATTR_MERCURY_ISA_VERSION
	.align		4
        /*0040*/ 	.byte	0x03, 0x5f
        /*0042*/ 	.short	0x0101


	//----- nvinfo : EIATTR_VRC_CTA_INIT_COUNT
	.align		4
        /*0044*/ 	.byte	0x02, 0x4a
	.zero		1
	.zero		1


	//----- nvinfo : EIATTR_EXIT_INSTR_OFFSETS
	.align		4
        /*0048*/ 	.byte	0x04, 0x1c
        /*004a*/ 	.short	(.L_91 - .L_90)


	//   ....[0]....
.L_90:
        /*004c*/ 	.word	0x000000c0


	//   ....[1]....
        /*0050*/ 	.word	0x00000230


	//----- nvinfo : EIATTR_CBANK_PARAM_SIZE
	.align		4
.L_91:
        /*0054*/ 	.byte	0x03, 0x19
        /*0056*/ 	.short	0x0018


	//----- nvinfo : EIATTR_PARAM_CBANK
	.align		4
        /*0058*/ 	.byte	0x04, 0x0a
        /*005a*/ 	.short	(.L_93 - .L_92)
	.align		4
.L_92:
        /*005c*/ 	.word	index@(.nv.constant0._Z15hde_hash_kernelPKhPjm)
        /*0060*/ 	.short	0x0380
        /*0062*/ 	.short	0x0018


	//----- nvinfo : EIATTR_SW_WAR
	.align		4
.L_93:
        /*0064*/ 	.byte	0x04, 0x36
        /*0066*/ 	.short	(.L_95 - .L_94)
.L_94:
        /*0068*/ 	.word	0x00000008
.L_95:


//--------------------- .nv.callgraph             --------------------------
	.section	.nv.callgraph,"",@"SHT_CUDA_CALLGRAPH"
	.align	4
	.sectionentsize	8
	.align		4
        /*0000*/ 	.word	0x00000000
	.align		4
        /*0004*/ 	.word	0xffffffff
	.align		4
        /*0008*/ 	.word	0x00000000
	.align		4
        /*000c*/ 	.word	0xfffffffe
	.align		4
        /*0010*/ 	.word	0x00000000
	.align		4
        /*0014*/ 	.word	0xfffffffd
	.align		4
        /*0018*/ 	.word	0x00000000
	.align		4
        /*001c*/ 	.word	0xfffffffc


//--------------------- .text._Z18aes_encrypt_kernelPKhPhS0_m --------------------------
	.section	.text._Z18aes_encrypt_kernelPKhPhS0_m,"ax",@progbits
	.align	128
        .global         _Z18aes_encrypt_kernelPKhPhS0_m
        .type           _Z18aes_encrypt_kernelPKhPhS0_m,@function
        .size           _Z18aes_encrypt_kernelPKhPhS0_m,(.L_x_12 - _Z18aes_encrypt_kernelPKhPhS0_m)
        .other          _Z18aes_encrypt_kernelPKhPhS0_m,@"STO_CUDA_ENTRY STV_DEFAULT"
_Z18aes_encrypt_kernelPKhPhS0_m:
.text._Z18aes_encrypt_kernelPKhPhS0_m:
[----:B------:R-:W0:Y:S01]  /*0000*/  LDC R1, c[0x0][0x37c] ;  /* 0x0000df00ff017b82 */ /* 0x000e220000000800 */
[----:B------:R-:W1:Y:S07]  /*0010*/  S2R R3, SR_TID.X ;  /* 0x0000000000037919 */ /* 0x000e6e0000002100 */
[----:B------:R-:W1:Y:S01]  /*0020*/  S2UR UR5, SR_CTAID.X ;  /* 0x00000000000579c3 */ /* 0x000e620000002500 */
[----:B------:R-:W2:Y:S01]  /*0030*/  LDCU.64 UR8, c[0x0][0x398] ;  /* 0x00007300ff0877ac */ /* 0x000ea20008000a00 */
[----:B0-----:R-:W-:-:S06]  /*0040*/  VIADD R1, R1, 0xfffffff0 ;  /* 0xfffffff001017836 */ /* 0x001fcc0000000000 */
[----:B------:R-:W1:Y:S02]  /*0050*/  LDC R0, c[0x0][0x360] ;  /* 0x0000d800ff007b82 */ /* 0x000e640000000800 */
[----:B-1----:R-:W-:-:S04]  /*0060*/  IMAD R0, R0, UR5, R3 ;  /* 0x0000000500007c24 */ /* 0x002fc8000f8e0203 */
[----:B------:R-:W-:-:S05]  /*0070*/  IMAD.SHL.U32 R0, R0, 0x10, RZ ;  /* 0x0000001000007824 */ /* 0x000fca00078e00ff */
[----:B--2---:R-:W-:Y:S02]  /*0080*/  ISETP.GE.U32.AND P0, PT, R0, UR8, PT ;  /* 0x0000000800007c0c */ /* 0x004fe4000bf06070 */
[----:B------:R-:W-:-:S04]  /*0090*/  SHF.R.S32.HI R2, RZ, 0x1f, R0 ;  /* 0x0000001fff027819 */ /* 0x000fc80000011400 */
[----:B------:R-:W-:-:S13]  /*00a0*/  ISETP.GE.U32.AND.EX P0, PT, R2, UR9, PT, P0 ;  /* 0x0000000902007c0c */ /* 0x000fda000bf06100 */
[----:B------:R-:W-:Y:S05]  /*00b0*/  @P0 EXIT ;  /* 0x000000000000094d */ /* 0x000fea0003800000 */
[----:B------:R-:W-:Y:S01]  /*00c0*/  IMAD.MOV.U32 R6, RZ, RZ, R0 ;  /* 0x000000ffff067224 */ /* 0x000fe200078e0000 */
[----:B------:R-:W-:Y:S01]  /*00d0*/  BSSY.RECONVERGENT B0, `(.L_x_0) ;  /* 0x0000013000007945 */ /* 0x000fe20003800200 */
[----:B------:R-:W-:Y:S01]  /*00e0*/  IMAD.MOV.U32 R8, RZ, RZ, R2 ;  /* 0x000000ffff087224 */ /* 0x000fe200078e0002 */
[----:B------:R-:W0:Y:S01]  /*00f0*/  LDCU.64 UR6, c[0x0][0x358] ;  /* 0x00006b00ff0677ac */ /* 0x000e220008000a00 */
[----:B------:R-:W-:Y:S02]  /*0100*/  IMAD.MOV.U32 R0, RZ, RZ, RZ ;  /* 0x000000ffff007224 */ /* 0x000fe400078e00ff */
[----:B------:R-:W-:Y:S01]  /*0110*/  IMAD.MOV.U32 R4, RZ, RZ, R6 ;  /* 0x000000ffff047224 */ /* 0x000fe200078e0006 */
[----:B------:R-:W1:Y:S06]  /*0120*/  LDCU.64 UR10, c[0x0][0x380] ;  /* 0x00007000ff0a77ac */ /* 0x000e6c0008000a00 */
.L_x_1:
[----:B-12---:R-:W-:-:S04]  /*0130*/  IADD3 R2, P0, PT, R6, UR10, RZ ;  /* 0x0000000a06027c10 */ /* 0x006fc8000ff1e0ff */
[----:B------:R-:W-:-:S05]  /*0140*/  IADD3.X R3, PT, PT, R8, UR11, RZ, P0, !PT ;  /* 0x0000000b08037c10 */ /* 0x000fca00087fe4ff */
[----:B0-----:R-:W2:Y:S01]  /*0150*/  LDG.E.U8 R2, desc[UR6][R2.64] ;  /* 0x0000000602027981 */ /* 0x001ea2000c1e1100 */
[C---:B------:R-:W-:Y:S01]  /*0160*/  VIADD R5, R0.reuse, 0x1 ;  /* 0x0000000100057836 */ /* 0x040fe20000000000 */
[----:B------:R-:W-:Y:S01]  /*0170*/  ISETP.LT.U32.AND P1, PT, R0, 0xf, PT ;  /* 0x0000000f0000780c */ /* 0x000fe20003f21070 */
[----:B------:R-:W-:Y:S02]  /*0180*/  IMAD.IADD R7, R1, 0x1, R0 ;  /* 0x0000000101077824 */ /* 0x000fe400078e0200 */
[--C-:B------:R-:W-:Y:S02]  /*0190*/  IMAD.IADD R6, R4, 0x1, R5.reuse ;  /* 0x0000000104067824 */ /* 0x100fe400078e0205 */
[----:B------:R-:W-:-:S03]  /*01a0*/  IMAD.MOV.U32 R0, RZ, RZ, R5 ;  /* 0x000000ffff007224 */ /* 0x000fc600078e0005 */
[----:B------:R-:W-:Y:S02]  /*01b0*/  ISETP.GE.U32.AND P0, PT, R6, UR8, PT ;  /* 0x0000000806007c0c */ /* 0x000fe4000bf06070 */
[----:B------:R-:W-:-:S04]  /*01c0*/  SHF.R.S32.HI R8, RZ, 0x1f, R6 ;  /* 0x0000001fff087819 */ /* 0x000fc80000011406 */
[----:B------:R-:W-:Y:S01]  /*01d0*/  ISETP.GE.U32.AND.EX P0, PT, R8, UR9, PT, P0 ;  /* 0x0000000908007c0c */ /* 0x000fe2000bf06100 */
[----:B--2---:R2:W-:-:S12]  /*01e0*/  STL.U8 [R7], R2 ;  /* 0x0000000207007387 */ /* 0x0045d80000100000 */
[----:B------:R-:W-:Y:S05]  /*01f0*/  @!P0 BRA P1, `(.L_x_1) ;  /* 0xfffffffc00cc8947 */ /* 0x000fea000083ffff */
[----:B------:R-:W-:Y:S05]  /*0200*/  BSYNC.RECONVERGENT B0 ;  /* 0x0000000000007941 */ /* 0x000fea0003800200 */
.L_x_0:
[----:B------:R-:W2:Y:S01]  /*0210*/  LDC.64 R22, c[0x0][0x390] ;  /* 0x0000e400ff167b82 */ /* 0x000ea20000000a00 */
[----:B------:R-:W3:Y:S04]  /*0220*/  LDL.128 R8, [R1] ;  /* 0x0000000001087983 */ /* 0x000ee80000100c00 */
[----:B--2---:R-:W2:Y:S04]  /*0230*/  LDG.E.U8 R7, desc[UR6][R22.64+0x6] ;  /* 0x0000060616077981 */ /* 0x004ea8000c1e1100 */
[----:B------:R-:W4:Y:S04]  /*0240*/  LDG.E.U8 R12, desc[UR6][R22.64+0x7] ;  /* 0x00000706160c7981 */ /* 0x000f28000c1e1100 */
[----:B------:R-:W5:Y:S04]  /*0250*/  LDG.E.U8 R13, desc[UR6][R22.64+0x8] ;  /* 0x00000806160d7981 */ /* 0x000f68000c1e1100 */
        /* <DEDUP_REMOVED lines=12> */
[----:B------:R0:W5:Y:S01]  /*0320*/  LDG.E.U8 R20, desc[UR6][R22.64+0xf] ;  /* 0x00000f0616147981 */ /* 0x000162000c1e1100 */
[----:B------:R-:W-:Y:S01]  /*0330*/  UMOV UR4, URZ ;  /* 0x000000ff00047c82 */ /* 0x000fe20008000000 */
[----:B---3--:R-:W-:-:S02]  /*0340*/  PRMT R34, R9, 0x7772, RZ ;  /* 0x0000777209227816 */ /* 0x008fc400000000ff */
[----:B------:R-:W-:Y:S02]  /*0350*/  PRMT R25, R9, 0x7773, RZ ;  /* 0x0000777309197816 */ /* 0x000fe400000000ff */
[C---:B------:R-:W-:Y:S02]  /*0360*/  PRMT R21, R11.reuse, 0x7773, RZ ;  /* 0x000077730b157816 */ /* 0x040fe400000000ff */
[C---:B------:R-:W-:Y:S02]  /*0370*/  PRMT R24, R11.reuse, 0x7772, RZ ;  /* 0x000077720b187816 */ /* 0x040fe400000000ff */
[C---:B------:R-:W-:Y:S02]  /*0380*/  PRMT R31, R11.reuse, 0x7771, RZ ;  /* 0x000077710b1f7816 */ /* 0x040fe400000000ff */
[----:B------:R-:W-:Y:S02]  /*0390*/  PRMT R30, R11, 0x7770, RZ ;  /* 0x000077700b1e7816 */ /* 0x000fe400000000ff */
[----:B------:R-:W-:-:S02]  /*03a0*/  PRMT R26, R10, 0x7770, RZ ;  /* 0x000077700a1a7816 */ /* 0x000fc400000000ff */
[C---:B0-----:R-:W-:Y:S02]  /*03b0*/  PRMT R23, R9.reuse, 0x7771, RZ ;  /* 0x0000777109177816 */ /* 0x041fe400000000ff */
[----:B------:R-:W-:Y:S02]  /*03c0*/  PRMT R22, R9, 0x7770, RZ ;  /* 0x0000777009167816 */ /* 0x000fe400000000ff */
[----:B------:R-:W-:Y:S02]  /*03d0*/  PRMT R11, R10, 0x7771, RZ ;  /* 0x000077710a0b7816 */ /* 0x000fe400000000ff */
[C---:B------:R-:W-:Y:S02]  /*03e0*/  PRMT R27, R8.reuse, 0x7770, RZ ;  /* 0x00007770081b7816 */ /* 0x040fe400000000ff */
[C---:B------:R-:W-:Y:S02]  /*03f0*/  PRMT R9, R8.reuse, 0x7771, RZ ;  /* 0x0000777108097816 */ /* 0x040fe400000000ff */
[----:B------:R-:W-:-:S02]  /*0400*/  PRMT R36, R8, 0x7772, RZ ;  /* 0x0000777208247816 */ /* 0x000fc400000000ff */
[----:B------:R-:W-:Y:S02]  /*0410*/  PRMT R33, R8, 0x7773, RZ ;  /* 0x0000777308217816 */ /* 0x000fe400000000ff */
[----:B--2---:R-:W-:Y:S02]  /*0420*/  LOP3.LUT R8, R34, R7, RZ, 0x3c, !PT ;  /* 0x0000000722087212 */ /* 0x004fe400078e3cff */
[----:B----4-:R-:W-:Y:S02]  /*0430*/  LOP3.LUT R34, R25, R12, RZ, 0x3c, !PT ;  /* 0x0000000c19227212 */ /* 0x010fe400078e3cff */
[----:B-----5:R-:W-:Y:S02]  /*0440*/  LOP3.LUT R25, R26, R13, RZ, 0x3c, !PT ;  /* 0x0000000d1a197212 */ /* 0x020fe400078e3cff */
[----:B------:R-:W-:Y:S02]  /*0450*/  PRMT R35, R10, 0x7773, RZ ;  /* 0x000077730a237816 */ /* 0x000fe400000000ff */
[----:B------:R-:W-:-:S02]  /*0460*/  LOP3.LUT R26, R11, R14, RZ, 0x3c, !PT ;  /* 0x0000000e0b1a7212 */ /* 0x000fc400078e3cff */
[----:B------:R-:W-:Y:S02]  /*0470*/  PRMT R32, R10, 0x7772, RZ ;  /* 0x000077720a207816 */ /* 0x000fe400000000ff */
[----:B------:R-:W-:Y:S02]  /*0480*/  LOP3.LUT R11, R24, R19, RZ, 0x3c, !PT ;  /* 0x00000013180b7212 */ /* 0x000fe400078e3cff */
[----:B------:R-:W-:Y:S02]  /*0490*/  LOP3.LUT R29, R30, R17, RZ, 0x3c, !PT ;  /* 0x000000111e1d7212 */ /* 0x000fe400078e3cff */
[----:B------:R-:W-:Y:S02]  /*04a0*/  LOP3.LUT R28, R27, R0, RZ, 0x3c, !PT ;  /* 0x000000001b1c7212 */ /* 0x000fe400078e3cff */
[----:B------:R-:W-:Y:S02]  /*04b0*/  LOP3.LUT R10, R9, R2, RZ, 0x3c, !PT ;  /* 0x00000002090a7212 */ /* 0x000fe400078e3cff */
[----:B------:R-:W-:-:S02]  /*04c0*/  LOP3.LUT R30, R31, R18, RZ, 0x3c, !PT ;  /* 0x000000121f1e7212 */ /* 0x000fc400078e3cff */
[----:B------:R-:W-:Y:S02]  /*04d0*/  PRMT R31, R11, 0x7610, R31 ;  /* 0x000076100b1f7816 */ /* 0x000fe4000000001f */
[----:B------:R-:W-:Y:S02]  /*04e0*/  LOP3.LUT R9, R36, R3, RZ, 0x3c, !PT ;  /* 0x0000000324097212 */ /* 0x000fe400078e3cff */
[----:B------:R-:W-:Y:S02]  /*04f0*/  LOP3.LUT R33, R33, R4, RZ, 0x3c, !PT ;  /* 0x0000000421217212 */ /* 0x000fe400078e3cff */
[----:B------:R-:W-:Y:S02]  /*0500*/  LOP3.LUT R22, R22, R5, RZ, 0x3c, !PT ;  /* 0x0000000516167212 */ /* 0x000fe400078e3cff */
[----:B------:R-:W-:Y:S02]  /*0510*/  LOP3.LUT R23, R23, R6, RZ, 0x3c, !PT ;  /* 0x0000000617177212 */ /* 0x000fe400078e3cff */
[----:B------:R-:W-:-:S02]  /*0520*/  LOP3.LUT R27, R32, R15, RZ, 0x3c, !PT ;  /* 0x0000000f201b7212 */ /* 0x000fc400078e3cff */
[----:B------:R-:W-:Y:S02]  /*0530*/  LOP3.LUT R35, R35, R16, RZ, 0x3c, !PT ;  /* 0x0000001023237212 */ /* 0x000fe400078e3cff */
[----:B------:R-:W-:-:S07]  /*0540*/  LOP3.LUT R21, R21, R20, RZ, 0x3c, !PT ;  /* 0x0000001415157212 */ /* 0x000fce00078e3cff */
.L_x_2:
[----:B------:R-:W-:Y:S01]  /*0550*/  LOP3.LUT R11, R28, 0x80, RZ, 0xc0, !PT ;  /* 0x000000801c0b7812 */ /* 0x000fe200078ec0ff */
[----:B------:R-:W-:Y:S01]  /*0560*/  UIADD3 UR4, UPT, UPT, UR4, 0x1, URZ ;  /* 0x0000000104047890 */ /* 0x000fe2000fffe0ff */
[----:B------:R-:W-:Y:S02]  /*0570*/  LOP3.LUT R24, R23, 0x80, RZ, 0xc0, !PT ;  /* 0x0000008017187812 */ /* 0x000fe400078ec0ff */
[----:B------:R-:W-:Y:S01]  /*0580*/  SHF.R.U32.HI R11, RZ, 0x7, R11 ;  /* 0x00000007ff0b7819 */ /* 0x000fe2000001160b */
[----:B------:R-:W-:Y:S01]  /*0590*/  UISETP.NE.AND UP0, UPT, UR4, 0xd, UPT ;  /* 0x0000000d0400788c */ /* 0x000fe2000bf05270 */
[----:B------:R-:W-:-:S03]  /*05a0*/  SHF.R.U32.HI R24, RZ, 0x7, R24 ;  /* 0x00000007ff187819 */ /* 0x000fc60000011618 */
[----:B------:R-:W-:Y:S01]  /*05b0*/  IMAD R28, R28, 0x2, R11 ;  /* 0x000000021c1c7824 */ /* 0x000fe200078e020b */
[----:B------:R-:W-:Y:S01]  /*05c0*/  LOP3.LUT R11, R27, 0x80, RZ, 0xc0, !PT ;  /* 0x000000801b0b7812 */ /* 0x000fe200078ec0ff */
[----:B------:R-:W-:Y:S01]  /*05d0*/  IMAD R32, R23, 0x2, R24 ;  /* 0x0000000217207824 */ /* 0x000fe200078e0218 */
[----:B------:R-:W-:Y:S02]  /*05e0*/  LOP3.LUT R23, R21, 0x80, RZ, 0xc0, !PT ;  /* 0x0000008015177812 */ /* 0x000fe400078ec0ff */
[----:B------:R-:W-:Y:S01]  /*05f0*/  SHF.R.U32.HI R24, RZ, 0x7, R11 ;  /* 0x00000007ff187819 */ /* 0x000fe2000001160b */
[----:B------:R-:W-:Y:S01]  /*0600*/  VIADD R32, R32, 0x63 ;  /* 0x0000006320207836 */ /* 0x000fe20000000000 */
[----:B------:R-:W-:-:S03]  /*0610*/  SHF.R.U32.HI R36, RZ, 0x7, R23 ;  /* 0x00000007ff247819 */ /* 0x000fc60000011617 */
[----:B------:R-:W-:Y:S02]  /*0620*/  IMAD R23, R27, 0x2, R24 ;  /* 0x000000021b177824 */ /* 0x000fe400078e0218 */
[----:B------:R-:W-:Y:S02]  /*0630*/  IMAD R21, R21, 0x2, R36 ;  /* 0x0000000215157824 */ /* 0x000fe400078e0224 */
[----:B------:R-:W-:Y:S02]  /*0640*/  VIADD R27, R28, 0x63 ;  /* 0x000000631c1b7836 */ /* 0x000fe40000000000 */
[----:B------:R-:W-:Y:S02]  /*0650*/  VIADD R23, R23, 0x63 ;  /* 0x0000006317177836 */ /* 0x000fe40000000000 */
[----:B------:R-:W-:Y:S01]  /*0660*/  VIADD R21, R21, 0x63 ;  /* 0x0000006315157836 */ /* 0x000fe20000000000 */
[----:B------:R-:W-:Y:S02]  /*0670*/  LOP3.LUT R28, R32, R27, RZ, 0x3c, !PT ;  /* 0x0000001b201c7212 */ /* 0x000fe400078e3cff */
[----:B------:R-:W-:-:S02]  /*0680*/  LOP3.LUT R11, R23, R32, RZ, 0x3c, !PT ;  /* 0x00000020170b7212 */ /* 0x000fc400078e3cff */
[C---:B------:R-:W-:Y:S01]  /*0690*/  LOP3.LUT R24, R21.reuse, R23, RZ, 0x3c, !PT ;  /* 0x0000001715187212 */ /* 0x040fe200078e3cff */
[----:B------:R-:W-:Y:S01]  /*06a0*/  IMAD.SHL.U32 R28, R28, 0x2, RZ ;  /* 0x000000021c1c7824 */ /* 0x000fe200078e00ff */
[-C--:B------:R-:W-:Y:S01]  /*06b0*/  LOP3.LUT R36, R21, R27.reuse, RZ, 0x3c, !PT ;  /* 0x0000001b15247212 */ /* 0x080fe200078e3cff */
[----:B------:R-:W-:Y:S02]  /*06c0*/  IMAD.SHL.U32 R11, R11, 0x2, RZ ;  /* 0x000000020b0b7824 */ /* 0x000fe400078e00ff */
[----:B------:R-:W-:Y:S01]  /*06d0*/  IMAD.SHL.U32 R24, R24, 0x2, RZ ;  /* 0x0000000218187824 */ /* 0x000fe200078e00ff */
[C---:B------:R-:W-:Y:S01]  /*06e0*/  LOP3.LUT R28, R23.reuse, R32, R28, 0x96, !PT ;  /* 0x00000020171c7212 */ /* 0x040fe200078e961c */
[----:B------:R-:W-:Y:S01]  /*06f0*/  IMAD.SHL.U32 R36, R36, 0x2, RZ ;  /* 0x0000000224247824 */ /* 0x000fe200078e00ff */
[-C--:B------:R-:W-:Y:S02]  /*0700*/  LOP3.LUT R11, R23, R27.reuse, R11, 0x96, !PT ;  /* 0x0000001b170b7212 */ /* 0x080fe400078e960b */
[----:B------:R-:W-:-:S02]  /*0710*/  LOP3.LUT R24, R32, R27, R24, 0x96, !PT ;  /* 0x0000001b20187212 */ /* 0x000fc400078e9618 */
[--C-:B------:R-:W-:Y:S02]  /*0720*/  LOP3.LUT R28, R0, R28, R21.reuse, 0x96, !PT ;  /* 0x0000001c001c7212 */ /* 0x100fe400078e9615 */
[--C-:B------:R-:W-:Y:S02]  /*0730*/  LOP3.LUT R11, R2, R11, R21.reuse, 0x96, !PT ;  /* 0x0000000b020b7212 */ /* 0x100fe400078e9615 */
[----:B------:R-:W-:Y:S02]  /*0740*/  LOP3.LUT R21, R3, R24, R21, 0x96, !PT ;  /* 0x0000001803157212 */ /* 0x000fe400078e9615 */
[----:B------:R-:W-:Y:S02]  /*0750*/  LOP3.LUT R24, R33, 0x80, RZ, 0xc0, !PT ;  /* 0x0000008021187812 */ /* 0x000fe400078ec0ff */
[----:B------:R-:W-:Y:S02]  /*0760*/  LOP3.LUT R27, R32, R27, R36, 0x96, !PT ;  /* 0x0000001b201b7212 */ /* 0x000fe400078e9624 */
[----:B------:R-:W-:-:S02]  /*0770*/  SHF.R.U32.HI R24, RZ, 0x7, R24 ;  /* 0x00000007ff187819 */ /* 0x000fc40000011618 */
[----:B------:R-:W-:-:S03]  /*0780*/  LOP3.LUT R32, R22, 0x80, RZ, 0xc0, !PT ;  /* 0x0000008016207812 */ /* 0x000fc600078ec0ff */
[----:B------:R-:W-:Y:S01]  /*0790*/  IMAD R24, R33, 0x2, R24 ;  /* 0x0000000221187824 */ /* 0x000fe200078e0218 */
[----:B------:R-:W-:Y:S02]  /*07a0*/  SHF.R.U32.HI R33, RZ, 0x7, R32 ;  /* 0x00000007ff217819 */ /* 0x000fe40000011620 */
[----:B------:R-:W-:Y:S01]  /*07b0*/  LOP3.LUT R32, R26, 0x80, RZ, 0xc0, !PT ;  /* 0x000000801a207812 */ /* 0x000fe200078ec0ff */
[----:B------:R-:W-:Y:S02]  /*07c0*/  VIADD R24, R24, 0x63 ;  /* 0x0000006318187836 */ /* 0x000fe40000000000 */
[----:B------:R-:W-:Y:S01]  /*07d0*/  IMAD R22, R22, 0x2, R33 ;  /* 0x0000000216167824 */ /* 0x000fe200078e0221 */
[----:B------:R-:W-:Y:S02]  /*07e0*/  SHF.R.U32.HI R33, RZ, 0x7, R32 ;  /* 0x00000007ff217819 */ /* 0x000fe40000011620 */
[----:B------:R-:W-:-:S03]  /*07f0*/  LOP3.LUT R32, R31, 0x80, RZ, 0xc0, !PT ;  /* 0x000000801f207812 */ /* 0x000fc600078ec0ff */
[----:B------:R-:W-:Y:S01]  /*0800*/  IMAD R26, R26, 0x2, R33 ;  /* 0x000000021a1a7824 */ /* 0x000fe200078e0221 */
[----:B------:R-:W-:Y:S02]  /*0810*/  SHF.R.U32.HI R32, RZ, 0x7, R32 ;  /* 0x00000007ff207819 */ /* 0x000fe40000011620 */
[----:B------:R-:W-:-:S03]  /*0820*/  LOP3.LUT R33, R4, R27, R23, 0x96, !PT ;  /* 0x0000001b04217212 */ /* 0x000fc600078e9617 */
[----:B------:R-:W-:Y:S02]  /*0830*/  IMAD R32, R31, 0x2, R32 ;  /* 0x000000021f207824 */ /* 0x000fe400078e0220 */
[----:B------:R-:W-:Y:S02]  /*0840*/  VIADD R31, R22, 0x63 ;  /* 0x00000063161f7836 */ /* 0x000fe40000000000 */
[----:B------:R-:W-:Y:S02]  /*0850*/  VIADD R22, R26, 0x63 ;  /* 0x000000631a167836 */ /* 0x000fe40000000000 */
[----:B------:R-:W-:Y:S01]  /*0860*/  VIADD R27, R32, 0x63 ;  /* 0x00000063201b7836 */ /* 0x000fe20000000000 */
[-C--:B------:R-:W-:Y:S02]  /*0870*/  LOP3.LUT R36, R24, R31.reuse, RZ, 0x3c, !PT ;  /* 0x0000001f18247212 */ /* 0x080fe400078e3cff */
[----:B------:R-:W-:Y:S02]  /*0880*/  LOP3.LUT R32, R22, R31, RZ, 0x3c, !PT ;  /* 0x0000001f16207212 */ /* 0x000fe400078e3cff */
[----:B------:R-:W-:Y:S01]  /*0890*/  LOP3.LUT R23, R27, R22, RZ, 0x3c, !PT ;  /* 0x000000161b177212 */ /* 0x000fe200078e3cff */
[----:B------:R-:W-:Y:S01]  /*08a0*/  IMAD.SHL.U32 R36, R36, 0x2, RZ ;  /* 0x0000000224247824 */ /* 0x000fe200078e00ff */
[----:B------:R-:W-:Y:S01]  /*08b0*/  LOP3.LUT R26, R24, R27, RZ, 0x3c, !PT ;  /* 0x0000001b181a7212 */ /* 0x000fe200078e3cff */
[----:B------:R-:W-:-:S02]  /*08c0*/  IMAD.SHL.U32 R32, R32, 0x2, RZ ;  /* 0x0000000220207824 */ /* 0x000fc400078e00ff */
[----:B------:R-:W-:Y:S01]  /*08d0*/  IMAD.SHL.U32 R23, R23, 0x2, RZ ;  /* 0x0000000217177824 */ /* 0x000fe200078e00ff */
[-C--:B------:R-:W-:Y:S01]  /*08e0*/  LOP3.LUT R36, R22, R31.reuse, R36, 0x96, !PT ;  /* 0x0000001f16247212 */ /* 0x080fe200078e9624 */
[----:B------:R-:W-:Y:S01]  /*08f0*/  IMAD.SHL.U32 R26, R26, 0x2, RZ ;  /* 0x000000021a1a7824 */ /* 0x000fe200078e00ff */
[C---:B------:R-:W-:Y:S02]  /*0900*/  LOP3.LUT R32, R27.reuse, R22, R32, 0x96, !PT ;  /* 0x000000161b207212 */ /* 0x040fe400078e9620 */
[-C--:B------:R-:W-:Y:S02]  /*0910*/  LOP3.LUT R23, R27, R31.reuse, R23, 0x96, !PT ;  /* 0x0000001f1b177212 */ /* 0x080fe400078e9617 */
[----:B------:R-:W-:Y:S02]  /*0920*/  LOP3.LUT R26, R22, R31, R26, 0x96, !PT ;  /* 0x0000001f161a7212 */ /* 0x000fe400078e961a */
[--C-:B------:R-:W-:Y:S02]  /*0930*/  LOP3.LUT R22, R5, R32, R24.reuse, 0x96, !PT ;  /* 0x0000002005167212 */ /* 0x100fe400078e9618 */
[----:B------:R-:W-:-:S02]  /*0940*/  LOP3.LUT R23, R6, R23, R24, 0x96, !PT ;  /* 0x0000001706177212 */ /* 0x000fc400078e9618 */
[----:B------:R-:W-:Y:S02]  /*0950*/  LOP3.LUT R24, R7, R26, R24, 0x96, !PT ;  /* 0x0000001a07187212 */ /* 0x000fe400078e9618 */
[----:B------:R-:W-:-:S04]  /*0960*/  LOP3.LUT R26, R9, 0x80, RZ, 0xc0, !PT ;  /* 0x00000080091a7812 */ /* 0x000fc800078ec0ff */
[----:B------:R-:W-:-:S05]  /*0970*/  SHF.R.U32.HI R26, RZ, 0x7, R26 ;  /* 0x00000007ff1a7819 */ /* 0x000fca000001161a */
[----:B------:R-:W-:Y:S01]  /*0980*/  IMAD R9, R9, 0x2, R26 ;  /* 0x0000000209097824 */ /* 0x000fe200078e021a */
[----:B------:R-:W-:-:S03]  /*0990*/  LOP3.LUT R26, R34, 0x80, RZ, 0xc0, !PT ;  /* 0x00000080221a7812 */ /* 0x000fc600078ec0ff */
[----:B------:R-:W-:Y:S01]  /*09a0*/  VIADD R9, R9, 0x63 ;  /* 0x0000006309097836 */ /* 0x000fe20000000000 */
[----:B------:R-:W-:Y:S02]  /*09b0*/  SHF.R.U32.HI R31, RZ, 0x7, R26 ;  /* 0x00000007ff1f7819 */ /* 0x000fe4000001161a */
[----:B------:R-:W-:-:S03]  /*09c0*/  LOP3.LUT R26, R25, 0x80, RZ, 0xc0, !PT ;  /* 0x00000080191a7812 */ /* 0x000fc600078ec0ff */
[----:B------:R-:W-:Y:S01]  /*09d0*/  IMAD R31, R34, 0x2, R31 ;  /* 0x00000002221f7824 */ /* 0x000fe200078e021f */
[----:B------:R-:W-:Y:S02]  /*09e0*/  SHF.R.U32.HI R26, RZ, 0x7, R26 ;  /* 0x00000007ff1a7819 */ /* 0x000fe4000001161a */
[----:B------:R-:W-:-:S03]  /*09f0*/  LOP3.LUT R34, R12, R36, R27, 0x96, !PT ;  /* 0x000000240c227212 */ /* 0x000fc600078e961b */
[----:B------:R-:W-:Y:S01]  /*0a00*/  IMAD R26, R25, 0x2, R26 ;  /* 0x00000002191a7824 */ /* 0x000fe200078e021a */
[----:B------:R-:W-:-:S03]  /*0a10*/  LOP3.LUT R25, R30, 0x80, RZ, 0xc0, !PT ;  /* 0x000000801e197812 */ /* 0x000fc600078ec0ff */
[----:B------:R-:W-:Y:S01]  /*0a20*/  VIADD R37, R26, 0x63 ;  /* 0x000000631a257836 */ /* 0x000fe20000000000 */
[----:B------:R-:W-:-:S05]  /*0a30*/  SHF.R.U32.HI R25, RZ, 0x7, R25 ;  /* 0x00000007ff197819 */ /* 0x000fca0000011619 */
[----:B------:R-:W-:Y:S02]  /*0a40*/  IMAD R25, R30, 0x2, R25 ;  /* 0x000000021e197824 */ /* 0x000fe400078e0219 */
[----:B------:R-:W-:Y:S02]  /*0a50*/  VIADD R30, R31, 0x63 ;  /* 0x000000631f1e7836 */ /* 0x000fe40000000000 */
[----:B------:R-:W-:-:S03]  /*0a60*/  VIADD R26, R25, 0x63 ;  /* 0x00000063191a7836 */ /* 0x000fc60000000000 */
[----:B------:R-:W-:Y:S02]  /*0a70*/  LOP3.LUT R27, R30, R9, RZ, 0x3c, !PT ;  /* 0x000000091e1b7212 */ /* 0x000fe400078e3cff */
[-C--:B------:R-:W-:Y:S02]  /*0a80*/  LOP3.LUT R25, R26, R37.reuse, RZ, 0x3c, !PT ;  /* 0x000000251a197212 */ /* 0x080fe400078e3cff */
[-C--:B------:R-:W-:Y:S01]  /*0a90*/  LOP3.LUT R36, R9, R26.reuse, RZ, 0x3c, !PT ;  /* 0x0000001a09247212 */ /* 0x080fe200078e3cff */
[----:B------:R-:W-:Y:S01]  /*0aa0*/  IMAD.SHL.U32 R27, R27, 0x2, RZ ;  /* 0x000000021b1b7824 */ /* 0x000fe200078e00ff */
[-C--:B------:R-:W-:Y:S01]  /*0ab0*/  LOP3.LUT R32, R30, R37.reuse, RZ, 0x3c, !PT ;  /* 0x000000251e207212 */ /* 0x080fe200078e3cff */
[----:B------:R-:W-:Y:S02]  /*0ac0*/  IMAD.SHL.U32 R25, R25, 0x2, RZ ;  /* 0x0000000219197824 */ /* 0x000fe400078e00ff */
[----:B------:R-:W-:Y:S01]  /*0ad0*/  IMAD.SHL.U32 R36, R36, 0x2, RZ ;  /* 0x0000000224247824 */ /* 0x000fe200078e00ff */
[----:B------:R-:W-:Y:S01]  /*0ae0*/  LOP3.LUT R27, R26, R37, R27, 0x96, !PT ;  /* 0x000000251a1b7212 */ /* 0x000fe200078e961b */
[----:B------:R-:W-:Y:S01]  /*0af0*/  IMAD.SHL.U32 R32, R32, 0x2, RZ ;  /* 0x0000000220207824 */ /* 0x000fe200078e00ff */
[----:B------:R-:W-:-:S02]  /*0b00*/  LOP3.LUT R25, R9, R26, R25, 0x96, !PT ;  /* 0x0000001a09197212 */ /* 0x000fc400078e9619 */
[-C--:B------:R-:W-:Y:S02]  /*0b10*/  LOP3.LUT R31, R9, R37.reuse, R36, 0x96, !PT ;  /* 0x00000025091f7212 */ /* 0x080fe400078e9624 */
[----:B------:R-:W-:Y:S02]  /*0b20*/  LOP3.LUT R32, R26, R37, R32, 0x96, !PT ;  /* 0x000000251a207212 */ /* 0x000fe400078e9620 */
[--C-:B------:R-:W-:Y:S02]  /*0b30*/  LOP3.LUT R25, R13, R25, R30.reuse, 0x96, !PT ;  /* 0x000000190d197212 */ /* 0x100fe400078e961e */
[--C-:B------:R-:W-:Y:S02]  /*0b40*/  LOP3.LUT R26, R14, R31, R30.reuse, 0x96, !PT ;  /* 0x0000001f0e1a7212 */ /* 0x100fe400078e961e */
[----:B------:R-:W-:Y:S02]  /*0b50*/  LOP3.LUT R27, R15, R27, R30, 0x96, !PT ;  /* 0x0000001b0f1b7212 */ /* 0x000fe400078e961e */
[----:B------:R-:W-:-:S04]  /*0b60*/  LOP3.LUT R30, R10, 0x80, RZ, 0xc0, !PT ;  /* 0x000000800a1e7812 */ /* 0x000fc800078ec0ff */
[----:B------:R-:W-:Y:S02]  /*0b70*/  SHF.R.U32.HI R31, RZ, 0x7, R30 ;  /* 0x00000007ff1f7819 */ /* 0x000fe4000001161e */
[----:B------:R-:W-:-:S03]  /*0b80*/  LOP3.LUT R30, R8, 0x80, RZ, 0xc0, !PT ;  /* 0x00000080081e7812 */ /* 0x000fc600078ec0ff */
[----:B------:R-:W-:Y:S01]  /*0b90*/  IMAD R10, R10, 0x2, R31 ;  /* 0x000000020a0a7824 */ /* 0x000fe200078e021f */
[----:B------:R-:W-:Y:S02]  /*0ba0*/  SHF.R.U32.HI R31, RZ, 0x7, R30 ;  /* 0x00000007ff1f7819 */ /* 0x000fe4000001161e */
[----:B------:R-:W-:Y:S01]  /*0bb0*/  LOP3.LUT R30, R35, 0x80, RZ, 0xc0, !PT ;  /* 0x00000080231e7812 */ /* 0x000fe200078ec0ff */
[----:B------:R-:W-:Y:S02]  /*0bc0*/  VIADD R10, R10, 0x63 ;  /* 0x000000630a0a7836 */ /* 0x000fe40000000000 */
[----:B------:R-:W-:Y:S01]  /*0bd0*/  IMAD R8, R8, 0x2, R31 ;  /* 0x0000000208087824 */ /* 0x000fe200078e021f */
[----:B------:R-:W-:Y:S02]  /*0be0*/  LOP3.LUT R31, R29, 0x80, RZ, 0xc0, !PT ;  /* 0x000000801d1f7812 */ /* 0x000fe400078ec0ff */
[----:B------:R-:W-:Y:S02]  /*0bf0*/  SHF.R.U32.HI R30, RZ, 0x7, R30 ;  /* 0x00000007ff1e7819 */ /* 0x000fe4000001161e */
[----:B------:R-:W-:-:S03]  /*0c00*/  SHF.R.U32.HI R36, RZ, 0x7, R31 ;  /* 0x00000007ff247819 */ /* 0x000fc6000001161f */
[----:B------:R-:W-:Y:S01]  /*0c10*/  IMAD R30, R35, 0x2, R30 ;  /* 0x00000002231e7824 */ /* 0x000fe200078e021e */
[----:B------:R-:W-:Y:S01]  /*0c20*/  LOP3.LUT R35, R16, R32, R9, 0x96, !PT ;  /* 0x0000002010237212 */ /* 0x000fe200078e9609 */
[----:B------:R-:W-:Y:S02]  /*0c30*/  IMAD R29, R29, 0x2, R36 ;  /* 0x000000021d1d7824 */ /* 0x000fe400078e0224 */
[----:B------:R-:W-:Y:S02]  /*0c40*/  VIADD R9, R8, 0x63 ;  /* 0x0000006308097836 */ /* 0x000fe40000000000 */
[----:B------:R-:W-:Y:S02]  /*0c50*/  VIADD R29, R29, 0x63 ;  /* 0x000000631d1d7836 */ /* 0x000fe40000000000 */
[----:B------:R-:W-:Y:S01]  /*0c60*/  VIADD R8, R30, 0x63 ;  /* 0x000000631e087836 */ /* 0x000fe20000000000 */
[----:B------:R-:W-:Y:S02]  /*0c70*/  LOP3.LUT R36, R9, R10, RZ, 0x3c, !PT ;  /* 0x0000000a09247212 */ /* 0x000fe400078e3cff */
[----:B------:R-:W-:-:S02]  /*0c80*/  LOP3.LUT R32, R10, R29, RZ, 0x3c, !PT ;  /* 0x0000001d0a207212 */ /* 0x000fc400078e3cff */
[----:B------:R-:W-:Y:S01]  /*0c90*/  LOP3.LUT R31, R8, R9, RZ, 0x3c, !PT ;  /* 0x00000009081f7212 */ /* 0x000fe200078e3cff */
[----:B------:R-:W-:Y:S01]  /*0ca0*/  IMAD.SHL.U32 R36, R36, 0x2, RZ ;  /* 0x0000000224247824 */ /* 0x000fe200078e00ff */
[-C--:B------:R-:W-:Y:S01]  /*0cb0*/  LOP3.LUT R30, R8, R29.reuse, RZ, 0x3c, !PT ;  /* 0x0000001d081e7212 */ /* 0x080fe200078e3cff */
[----:B------:R-:W-:Y:S02]  /*0cc0*/  IMAD.SHL.U32 R32, R32, 0x2, RZ ;  /* 0x0000000220207824 */ /* 0x000fe400078e00ff */
[----:B------:R-:W-:Y:S01]  /*0cd0*/  IMAD.SHL.U32 R31, R31, 0x2, RZ ;  /* 0x000000021f1f7824 */ /* 0x000fe200078e00ff */
[CC--:B------:R-:W-:Y:S01]  /*0ce0*/  LOP3.LUT R37, R9.reuse, R29.reuse, R36, 0x96, !PT ;  /* 0x0000001d09257212 */ /* 0x0c0fe200078e9624 */
[----:B------:R-:W-:Y:S01]  /*0cf0*/  IMAD.SHL.U32 R30, R30, 0x2, RZ ;  /* 0x000000021e1e7824 */ /* 0x000fe200078e00ff */
[----:B------:R-:W-:Y:S02]  /*0d00*/  LOP3.LUT R32, R9, R10, R32, 0x96, !PT ;  /* 0x0000000a09207212 */ /* 0x000fe400078e9620 */
[----:B------:R-:W-:-:S02]  /*0d10*/  LOP3.LUT R31, R10, R29, R31, 0x96, !PT ;  /* 0x0000001d0a1f7212 */ /* 0x000fc400078e961f */
[----:B------:R-:W-:Y:S02]  /*0d20*/  LOP3.LUT R10, R10, R29, R30, 0x96, !PT ;  /* 0x0000001d0a0a7212 */ /* 0x000fe400078e961e */
[--C-:B------:R-:W-:Y:S02]  /*0d30*/  LOP3.LUT R29, R17, R32, R8.reuse, 0x96, !PT ;  /* 0x00000020111d7212 */ /* 0x100fe400078e9608 */
[--C-:B------:R-:W-:Y:S02]  /*0d40*/  LOP3.LUT R32, R20, R10, R9.reuse, 0x96, !PT ;  /* 0x0000000a14207212 */ /* 0x100fe400078e9609 */
[--C-:B------:R-:W-:Y:S02]  /*0d50*/  LOP3.LUT R30, R18, R37, R8.reuse, 0x96, !PT ;  /* 0x00000025121e7212 */ /* 0x100fe400078e9608 */
[----:B------:R-:W-:Y:S02]  /*0d60*/  LOP3.LUT R31, R19, R31, R8, 0x96, !PT ;  /* 0x0000001f131f7212 */ /* 0x000fe400078e9608 */
[----:B------:R-:W-:-:S02]  /*0d70*/  PRMT R9, R21, 0x7610, R9 ;  /* 0x0000761015097816 */ /* 0x000fc40000000009 */
[----:B------:R-:W-:Y:S02]  /*0d80*/  PRMT R10, R11, 0x7610, R10 ;  /* 0x000076100b0a7816 */ /* 0x000fe4000000000a */
[----:B------:R-:W-:Y:S02]  /*0d90*/  PRMT R8, R24, 0x7610, R8 ;  /* 0x0000761018087816 */ /* 0x000fe40000000008 */
[----:B------:R-:W-:Y:S01]  /*0da0*/  PRMT R21, R32, 0x7610, R21 ;  /* 0x0000761020157816 */ /* 0x000fe20000000015 */
[----:B------:R-:W-:Y:S06]  /*0db0*/  BRA.U UP0, `(.L_x_2) ;  /* 0xfffffff500e47547 */ /* 0x000fec000b83ffff */
[----:B------:R-:W-:Y:S01]  /*0dc0*/  LOP3.LUT R11, R35, 0x80, RZ, 0xc0, !PT ;  /* 0x00000080230b7812 */ /* 0x000fe200078ec0ff */
[----:B------:R-:W0:Y:S01]  /*0dd0*/  LDCU.64 UR10, c[0x0][0x388] ;  /* 0x00007100ff0a77ac */ /* 0x000e220008000a00 */
[----:B------:R-:W-:Y:S02]  /*0de0*/  LOP3.LUT R32, R30, 0x80, RZ, 0xc0, !PT ;  /* 0x000000801e207812 */ /* 0x000fe400078ec0ff */
        /* <DEDUP_REMOVED lines=9> */
[----:B------:R-:W-:-:S02]  /*0e80*/  LOP3.LUT R24, R29, 0x80, RZ, 0xc0, !PT ;  /* 0x000000801d187812 */ /* 0x000fc400078ec0ff */
[----:B------:R-:W-:Y:S01]  /*0e90*/  SHF.R.U32.HI R11, RZ, 0x7, R11 ;  /* 0x00000007ff0b7819 */ /* 0x000fe2000001160b */
[----:B------:R-:W-:Y:S01]  /*0ea0*/  IMAD R8, R8, 0x2, R37 ;  /* 0x0000000208087824 */ /* 0x000fe200078e0225 */
[----:B------:R-:W-:Y:S02]  /*0eb0*/  SHF.R.U32.HI R24, RZ, 0x7, R24 ;  /* 0x00000007ff187819 */ /* 0x000fe40000011618 */
[----:B------:R-:W-:Y:S01]  /*0ec0*/  LOP3.LUT R20, R35, 0xffff, R20, 0x48, !PT ;  /* 0x0000ffff23147812 */ /* 0x000fe200078e4814 */
[----:B------:R-:W-:Y:S01]  /*0ed0*/  IMAD R34, R34, 0x2, R11 ;  /* 0x0000000222227824 */ /* 0x000fe200078e020b */
[----:B------:R-:W-:Y:S01]  /*0ee0*/  LOP3.LUT R11, R9, 0x80, RZ, 0xc0, !PT ;  /* 0x00000080090b7812 */ /* 0x000fe200078ec0ff */
[----:B------:R-:W-:Y:S02]  /*0ef0*/  IMAD R29, R29, 0x2, R24 ;  /* 0x000000021d1d7824 */ /* 0x000fe400078e0218 */
[----:B------:R-:W-:Y:S01]  /*0f00*/  VIADD R8, R8, 0x63 ;  /* 0x0000006308087836 */ /* 0x000fe20000000000 */
[----:B------:R-:W-:-:S02]  /*0f10*/  SHF.R.U32.HI R24, RZ, 0x7, R11 ;  /* 0x00000007ff187819 */ /* 0x000fc4000001160b */
[----:B------:R-:W-:Y:S02]  /*0f20*/  SHF.R.U32.HI R11, RZ, 0x7, R32 ;  /* 0x00000007ff0b7819 */ /* 0x000fe40000011620 */
[----:B------:R-:W-:Y:S01]  /*0f30*/  LOP3.LUT R19, R8, 0xffff, R19, 0x48, !PT ;  /* 0x0000ffff08137812 */ /* 0x000fe200078e4813 */
[----:B------:R-:W-:Y:S01]  /*0f40*/  IMAD R9, R9, 0x2, R24 ;  /* 0x0000000209097824 */ /* 0x000fe200078e0218 */
[----:B------:R-:W-:Y:S01]  /*0f50*/  LOP3.LUT R24, R25, 0x80, RZ, 0xc0, !PT ;  /* 0x0000008019187812 */ /* 0x000fe200078ec0ff */
[----:B------:R-:W-:Y:S01]  /*0f60*/  IMAD R30, R30, 0x2, R11 ;  /* 0x000000021e1e7824 */ /* 0x000fe200078e020b */
[----:B------:R-:W-:Y:S01]  /*0f70*/  LOP3.LUT R11, R33, 0x80, RZ, 0xc0, !PT ;  /* 0x00000080210b7812 */ /* 0x000fe200078ec0ff */
[----:B------:R-:W-:Y:S01]  /*0f80*/  VIADD R8, R9, 0x63 ;  /* 0x0000006309087836 */ /* 0x000fe20000000000 */
[----:B------:R-:W-:Y:S01]  /*0f90*/  SHF.R.U32.HI R32, RZ, 0x7, R24 ;  /* 0x00000007ff207819 */ /* 0x000fe20000011618 */
[----:B------:R-:W-:Y:S01]  /*0fa0*/  VIADD R9, R30, 0x63 ;  /* 0x000000631e097836 */ /* 0x000fe20000000000 */
[----:B------:R-:W-:-:S02]  /*0fb0*/  SHF.R.U32.HI R24, RZ, 0x7, R11 ;  /* 0x00000007ff187819 */ /* 0x000fc4000001160b */
[----:B------:R-:W-:Y:S01]  /*0fc0*/  LOP3.LUT R11, R26, 0x80, RZ, 0xc0, !PT ;  /* 0x000000801a0b7812 */ /* 0x000fe200078ec0ff */
[----:B------:R-:W-:Y:S01]  /*0fd0*/  IMAD R25, R25, 0x2, R32 ;  /* 0x0000000219197824 */ /* 0x000fe200078e0220 */
[----:B------:R-:W-:Y:S01]  /*0fe0*/  LOP3.LUT R15, R8, 0xffff, R15, 0x48, !PT ;  /* 0x0000ffff080f7812 */ /* 0x000fe200078e480f */
[----:B------:R-:W-:Y:S01]  /*0ff0*/  IMAD R33, R33, 0x2, R24 ;  /* 0x0000000221217824 */ /* 0x000fe200078e0218 */
[----:B------:R-:W-:Y:S02]  /*1000*/  LOP3.LUT R24, R31, 0x80, RZ, 0xc0, !PT ;  /* 0x000000801f187812 */ /* 0x000fe400078ec0ff */
[----:B------:R-:W-:Y:S01]  /*1010*/  SHF.R.U32.HI R11, RZ, 0x7, R11 ;  /* 0x00000007ff0b7819 */ /* 0x000fe2000001160b */
[----:B------:R-:W-:Y:S01]  /*1020*/  VIADD R33, R33, 0x63 ;  /* 0x0000006321217836 */ /* 0x000fe20000000000 */
        /* <DEDUP_REMOVED lines=10> */
[----:B------:R-:W-:Y:S01]  /*10d0*/  LOP3.LUT R9, R9, 0xffff, R6, 0x48, !PT ;  /* 0x0000ffff09097812 */ /* 0x000fe200078e4806 */
[----:B------:R-:W-:Y:S01]  /*10e0*/  IMAD R22, R22, 0x2, R11 ;  /* 0x0000000216167824 */ /* 0x000fe200078e020b */
[----:B------:R-:W-:Y:S01]  /*10f0*/  LOP3.LUT R11, R23, 0x80, RZ, 0xc0, !PT ;  /* 0x00000080170b7812 */ /* 0x000fe200078ec0ff */
[----:B------:R-:W-:Y:S01]  /*1100*/  IMAD R21, R21, 0x2, R24 ;  /* 0x0000000215157824 */ /* 0x000fe200078e0218 */
[----:B------:R-:W-:Y:S01]  /*1110*/  LOP3.LUT R24, R27, 0x80, RZ, 0xc0, !PT ;  /* 0x000000801b187812 */ /* 0x000fe200078ec0ff */
[----:B------:R-:W-:Y:S01]  /*1120*/  VIADD R22, R22, 0x63 ;  /* 0x0000006316167836 */ /* 0x000fe20000000000 */
[----:B------:R-:W-:Y:S01]  /*1130*/  LOP3.LUT R7, R8, 0xffff, R7, 0x48, !PT ;  /* 0x0000ffff08077812 */ /* 0x000fe200078e4807 */
[----:B------:R-:W-:Y:S01]  /*1140*/  VIADD R21, R21, 0x63 ;  /* 0x0000006315157836 */ /* 0x000fe20000000000 */
[----:B------:R-:W-:Y:S01]  /*1150*/  SHF.R.U32.HI R32, RZ, 0x7, R24 ;  /* 0x00000007ff207819 */ /* 0x000fe20000011618 */
[----:B------:R-:W1:Y:S01]  /*1160*/  S2R R8, SR_TID.X ;  /* 0x0000000000087919 */ /* 0x000e620000002100 */
[----:B------:R-:W-:-:S02]  /*1170*/  SHF.R.U32.HI R24, RZ, 0x7, R11 ;  /* 0x00000007ff187819 */ /* 0x000fc4000001160b */
[----:B------:R-:W-:Y:S01]  /*1180*/  LOP3.LUT R11, R28, 0x80, RZ, 0xc0, !PT ;  /* 0x000000801c0b7812 */ /* 0x000fe200078ec0ff */
[----:B------:R-:W-:Y:S01]  /*1190*/  IMAD R27, R27, 0x2, R32 ;  /* 0x000000021b1b7824 */ /* 0x000fe200078e0220 */
[----:B------:R-:W-:Y:S01]  /*11a0*/  LOP3.LUT R22, R22, 0xffff, R5, 0x48, !PT ;  /* 0x0000ffff16167812 */ /* 0x000fe200078e4805 */
[----:B------:R-:W-:Y:S01]  /*11b0*/  IMAD R23, R23, 0x2, R24 ;  /* 0x0000000217177824 */ /* 0x000fe200078e0218 */
[----:B------:R-:W-:Y:S01]  /*11c0*/  SHF.R.U32.HI R11, RZ, 0x7, R11 ;  /* 0x00000007ff0b7819 */ /* 0x000fe2000001160b */
[----:B------:R-:W-:Y:S01]  /*11d0*/  VIADD R6, R27, 0x63 ;  /* 0x000000631b067836 */ /* 0x000fe20000000000 */
[----:B------:R-:W-:Y:S01]  /*11e0*/  LOP3.LUT R21, R21, 0xffff, R4, 0x48, !PT ;  /* 0x0000ffff15157812 */ /* 0x000fe200078e4804 */
[----:B------:R-:W-:Y:S01]  /*11f0*/  VIADD R23, R23, 0x63 ;  /* 0x0000006317177836 */ /* 0x000fe20000000000 */
[----:B------:R-:W-:Y:S01]  /*1200*/  LOP3.LUT R12, R33, 0xffff, R12, 0x48, !PT ;  /* 0x0000ffff210c7812 */ /* 0x000fe200078e480c */
[----:B------:R-:W-:Y:S01]  /*1210*/  IMAD R28, R28, 0x2, R11 ;  /* 0x000000021c1c7824 */ /* 0x000fe200078e020b */
[----:B------:R-:W-:Y:S01]  /*1220*/  LOP3.LUT R4, R6, 0xffff, R3, 0x48, !PT ;  /* 0x0000ffff06047812 */ /* 0x000fe200078e4803 */
[----:B------:R-:W-:Y:S01]  /*1230*/  VIADD R11, R10, 0x63 ;  /* 0x000000630a0b7836 */ /* 0x000fe20000000000 */
[----:B------:R-:W-:Y:S01]  /*1240*/  LOP3.LUT R23, R23, 0xffff, R2, 0x48, !PT ;  /* 0x0000ffff17177812 */ /* 0x000fe200078e4802 */
[----:B------:R-:W-:Y:S01]  /*1250*/  VIADD R10, R29, 0x63 ;  /* 0x000000631d0a7836 */ /* 0x000fe20000000000 */
[----:B------:R-:W1:Y:S01]  /*1260*/  LDC R3, c[0x0][0x360] ;  /* 0x0000d800ff037b82 */ /* 0x000e620000000800 */
[----:B------:R-:W-:Y:S01]  /*1270*/  VIADD R5, R28, 0x63 ;  /* 0x000000631c057836 */ /* 0x000fe20000000000 */
[----:B------:R-:W-:Y:S01]  /*1280*/  LOP3.LUT R18, R11, 0xffff, R18, 0x48, !PT ;  /* 0x0000ffff0b127812 */ /* 0x000fe200078e4812 */
[----:B------:R-:W-:Y:S01]  /*1290*/  VIADD R11, R34, 0x63 ;  /* 0x00000063220b7836 */ /* 0x000fe20000000000 */
[----:B------:R-:W-:Y:S01]  /*12a0*/  LOP3.LUT R17, R10, 0xffff, R17, 0x48, !PT ;  /* 0x0000ffff0a117812 */ /* 0x000fe200078e4811 */
[----:B------:R-:W-:Y:S01]  /*12b0*/  VIADD R10, R25, 0x63 ;  /* 0x00000063190a7836 */ /* 0x000fe20000000000 */
[----:B------:R-:W-:-:S02]  /*12c0*/  LOP3.LUT R0, R5, 0xffff, R0, 0x48, !PT ;  /* 0x0000ffff05007812 */ /* 0x000fc400078e4800 */
[----:B------:R-:W-:Y:S02]  /*12d0*/  LOP3.LUT R16, R11, 0xffff, R16, 0x48, !PT ;  /* 0x0000ffff0b107812 */ /* 0x000fe400078e4810 */
[----:B------:R-:W-:Y:S02]  /*12e0*/  LOP3.LUT R13, R10, 0xffff, R13, 0x48, !PT ;  /* 0x0000ffff0a0d7812 */ /* 0x000fe400078e480d */
[----:B------:R-:W-:Y:S02]  /*12f0*/  PRMT R19, R19, 0x3340, R20 ;  /* 0x0000334013137816 */ /* 0x000fe40000000014 */
[----:B------:R-:W-:Y:S02]  /*1300*/  PRMT R18, R17, 0x3340, R18 ;  /* 0x0000334011127816 */ /* 0x000fe40000000012 */
[----:B------:R-:W-:Y:S02]  /*1310*/  PRMT R6, R15, 0x3340, R16 ;  /* 0x000033400f067816 */ /* 0x000fe40000000010 */
[----:B------:R-:W-:-:S02]  /*1320*/  PRMT R13, R13, 0x3340, R14 ;  /* 0x000033400d0d7816 */ /* 0x000fc4000000000e */
[----:B------:R-:W-:Y:S02]  /*1330*/  PRMT R5, R7, 0x3340, R12 ;  /* 0x0000334007057816 */ /* 0x000fe4000000000c */
[----:B------:R-:W-:Y:S02]  /*1340*/  PRMT R22, R22, 0x3340, R9 ;  /* 0x0000334016167816 */ /* 0x000fe40000000009 */
[----:B------:R-:W-:Y:S02]  /*1350*/  PRMT R4, R4, 0x3340, R21 ;  /* 0x0000334004047816 */ /* 0x000fe40000000015 */
[----:B------:R-:W-:Y:S01]  /*1360*/  PRMT R23, R0, 0x3340, R23 ;  /* 0x0000334000177816 */ /* 0x000fe20000000017 */
[----:B-1----:R-:W-:Y:S01]  /*1370*/  IMAD R0, R3, UR5, R8 ;  /* 0x0000000503007c24 */ /* 0x002fe2000f8e0208 */
[----:B------:R-:W-:Y:S01]  /*1380*/  PRMT R7, R18, 0x5410, R19 ;  /* 0x0000541012077816 */ /* 0x000fe20000000013 */
[----:B------:R-:W-:Y:S01]  /*1390*/  IMAD.MOV.U32 R8, RZ, RZ, RZ ;  /* 0x000000ffff087224 */ /* 0x000fe200078e00ff */
[----:B------:R-:W-:Y:S01]  /*13a0*/  PRMT R6, R13, 0x5410, R6 ;  /* 0x000054100d067816 */ /* 0x000fe20000000006 */
[----:B------:R-:W-:Y:S01]  /*13b0*/  IMAD.SHL.U32 R0, R0, 0x10, RZ ;  /* 0x0000001000007824 */ /* 0x000fe200078e00ff */
[----:B------:R-:W-:-:S02]  /*13c0*/  PRMT R5, R22, 0x5410, R5 ;  /* 0x0000541016057816 */ /* 0x000fc40000000005 */
[----:B------:R-:W-:Y:S01]  /*13d0*/  PRMT R4, R23, 0x5410, R4 ;  /* 0x0000541017047816 */ /* 0x000fe20000000004 */
[--C-:B------:R-:W-:Y:S01]  /*13e0*/  IMAD.MOV.U32 R2, RZ, RZ, R0.reuse ;  /* 0x000000ffff027224 */ /* 0x100fe200078e0000 */
[----:B------:R-:W-:-:S03]  /*13f0*/  SHF.R.S32.HI R3, RZ, 0x1f, R0 ;  /* 0x0000001fff037819 */ /* 0x000fc60000011400 */
[----:B0-----:R1:W-:Y:S04]  /*1400*/  STL.128 [R1], R4 ;  /* 0x0000000401007387 */ /* 0x0013e80000100c00 */
.L_x_3:
[----:B-1----:R-:W-:-:S06]  /*1410*/  IMAD.IADD R5, R1, 0x1, R8 ;  /* 0x0000000101057824 */ /* 0x002fcc00078e0208 */
[----:B------:R-:W2:Y:S01]  /*1420*/  LDL.U8 R5, [R5] ;  /* 0x0000000005057983 */ /* 0x000ea20000100000 */
[----:B------:R-:W-:Y:S01]  /*1430*/  VIADD R7, R8, 0x1 ;  /* 0x0000000108077836 */ /* 0x000fe20000000000 */
[----:B------:R-:W-:Y:S02]  /*1440*/  IADD3 R2, P0, PT, R2, UR10, RZ ;  /* 0x0000000a02027c10 */ /* 0x000fe4000ff1e0ff */
[----:B------:R-:W-:Y:S01]  /*1450*/  ISETP.LT.U32.AND P1, PT, R8, 0xf, PT ;  /* 0x0000000f0800780c */ /* 0x000fe20003f21070 */
[--C-:B------:R-:W-:Y:S01]  /*1460*/  IMAD.IADD R4, R0, 0x1, R7.reuse ;  /* 0x0000000100047824 */ /* 0x100fe200078e0207 */
[----:B------:R-:W-:Y:S01]  /*1470*/  IADD3.X R3, PT, PT, R3, UR11, RZ, P0, !PT ;  /* 0x0000000b03037c10 */ /* 0x000fe200087fe4ff */
[----:B------:R-:W-:-:S03]  /*1480*/  IMAD.MOV.U32 R8, RZ, RZ, R7 ;  /* 0x000000ffff087224 */ /* 0x000fc600078e0007 */
[----:B------:R-:W-:Y:S02]  /*1490*/  ISETP.GE.U32.AND P0, PT, R4, UR8, PT ;  /* 0x0000000804007c0c */ /* 0x000fe4000bf06070 */
[----:B------:R-:W-:-:S04]  /*14a0*/  SHF.R.S32.HI R9, RZ, 0x1f, R4 ;  /* 0x0000001fff097819 */ /* 0x000fc80000011404 */
[----:B------:R-:W-:Y:S01]  /*14b0*/  ISETP.GE.U32.AND.EX P0, PT, R9, UR9, PT, P0 ;  /* 0x0000000909007c0c */ /* 0x000fe2000bf06100 */
[----:B--2---:R0:W-:Y:S02]  /*14c0*/  STG.E.U8 desc[UR6][R2.64], R5 ;  /* 0x0000000502007986 */ /* 0x0041e4000c101106 */
[----:B0-----:R-:W-:Y:S02]  /*14d0*/  IMAD.MOV.U32 R2, RZ, RZ, R4 ;  /* 0x000000ffff027224 */ /* 0x001fe400078e0004 */
[----:B------:R-:W-:-:S08]  /*14e0*/  IMAD.MOV.U32 R3, RZ, RZ, R9 ;  /* 0x000000ffff037224 */ /* 0x000fd000078e0009 */
[----:B------:R-:W-:Y:S05]  /*14f0*/  @!P0 BRA P1, `(.L_x_3) ;  /* 0xfffffffc00c48947 */ /* 0x000fea000083ffff */
[----:B------:R-:W-:Y:S05]  /*1500*/  EXIT ;  /* 0x000000000000794d */ /* 0x000fea0003800000 */
.L_x_4:
[----:B------:R-:W-:-:S00]  /*1510*/  BRA `(.L_x_4) ;  /* 0xfffffffc00fc7947 */ /* 0x000fc0000383ffff */
[----:B------:R-:W-:-:S00]  /*1520*/  NOP ;  /* 0x0000000000007918 */ /* 0x000fc00000000000 */
        /* <DEDUP_REMOVED lines=13> */
.L_x_12:


//--------------------- .text._Z17hde_encode_kernelPKhPKjPhmPm --------------------------
	.section	.text._Z17hde_encode_kernelPKhPKjPhmPm,"ax",@progbits
	.align	128
        .global         _Z17hde_encode_kernelPKhPKjPhmPm
        .type           _Z17hde_encode_kernelPKhPKjPhmPm,@function
        .size           _Z17hde_encode_kernelPKhPKjPhmPm,(.L_x_13 - _Z17hde_encode_kernelPKhPKjPhmPm)
        .other          _Z17hde_encode_kernelPKhPKjPhmPm,@"STO_CUDA_ENTRY STV_DEFAULT"
_Z17hde_encode_kernelPKhPKjPhmPm:
.text._Z17hde_encode_kernelPKhPKjPhmPm:
[----:B------:R-:W-:Y:S01]  /*0000*/  LDC R1, c[0x0][0x37c] ;  /* 0x0000df00ff017b82 */ /* 0x000fe20000000800 */
[----:B------:R-:W0:Y:S07]  /*0010*/  S2R R3, SR_TID.X ;  /* 0x0000000000037919 */ /* 0x000e2e0000002100 */
[----:B------:R-:W0:Y:S01]  /*0020*/  S2UR UR4, SR_CTAID.X ;  /* 0x00000000000479c3 */ /* 0x000e220000002500 */
[----:B------:R-:W1:Y:S07]  /*0030*/  LDCU.64 UR6, c[0x0][0x398] ;  /* 0x00007300ff0677ac */ /* 0x000e6e0008000a00 */
[----:B------:R-:W0:Y:S02]  /*0040*/  LDC R0, c[0x0][0x360] ;  /* 0x0000d800ff007b82 */ /* 0x000e240000000800 */
[----:B0-----:R-:W-:-:S05]  /*0050*/  IMAD R0, R0, UR4, R3 ;  /* 0x0000000400007c24 */ /* 0x001fca000f8e0203 */
[----:B-1----:R-:W-:Y:S02]  /*0060*/  ISETP.GE.U32.AND P0, PT, R0, UR6, PT ;  /* 0x0000000600007c0c */ /* 0x002fe4000bf06070 */
[----:B------:R-:W-:-:S04]  /*0070*/  SHF.R.S32.HI R9, RZ, 0x1f, R0 ;  /* 0x0000001fff097819 */ /* 0x000fc80000011400 */
[----:B------:R-:W-:-:S13]  /*0080*/  ISETP.GE.U32.AND.EX P0, PT, R9, UR7, PT, P0 ;  /* 0x0000000709007c0c */ /* 0x000fda000bf06100 */
[----:B------:R-:W-:Y:S05]  /*0090*/  @P0 EXIT ;  /* 0x000000000000094d */ /* 0x000fea0003800000 */
[----:B------:R-:W0:Y:S01]  /*00a0*/  LDCU.64 UR6, c[0x0][0x388] ;  /* 0x00007100ff0677ac */ /* 0x000e220008000a00 */
[----:B------:R-:W1:Y:S01]  /*00b0*/  LDCU.64 UR4, c[0x0][0x358] ;  /* 0x00006b00ff0477ac */ /* 0x000e620008000a00 */
[----:B0-----:R-:W-:-:S04]  /*00c0*/  LEA R2, P0, R0, UR6, 0x2 ;  /* 0x0000000600027c11 */ /* 0x001fc8000f8010ff */
[----:B------:R-:W-:-:S05]  /*00d0*/  LEA.HI.X R3, R0, UR7, R9, 0x2, P0 ;  /* 0x0000000700037c11 */ /* 0x000fca00080f1409 */
[----:B-1----:R-:W2:Y:S02]  /*00e0*/  LDG.E R7, desc[UR4][R2.64] ;  /* 0x0000000402077981 */ /* 0x002ea4000c1e1900 */
[----:B--2---:R-:W-:-:S13]  /*00f0*/  ISETP.NE.AND P0, PT, R7, RZ, PT ;  /* 0x000000ff0700720c */ /* 0x004fda0003f05270 */
[----:B------:R-:W-:Y:S05]  /*0100*/  @!P0 BRA `(.L_x_5) ;  /* 0x0000000000648947 */ /* 0x000fea0003800000 */
[----:B------:R-:W0:Y:S01]  /*0110*/  S2R R5, SR_LANEID ;  /* 0x0000000000057919 */ /* 0x000e220000000000 */
[----:B------:R-:W-:Y:S01]  /*0120*/  VOTEU.ANY UR6, UPT, PT ;  /* 0x0000000000067886 */ /* 0x000fe200038e0100 */
[----:B------:R-:W1:Y:S01]  /*0130*/  LDC.64 R2, c[0x0][0x3a0] ;  /* 0x0000e800ff027b82 */ /* 0x000e620000000a00 */
[----:B------:R-:W-:Y:S08]  /*0140*/  FLO.U32 R6, UR6 ;  /* 0x0000000600067d00 */ /* 0x000ff000080e0000 */
[----:B------:R-:W2:Y:S02]  /*0150*/  POPC R0, UR6 ;  /* 0x0000000600007d09 */ /* 0x000ea40008000000 */
[----:B--2---:R-:W-:Y:S01]  /*0160*/  IMAD.SHL.U32 R11, R0, 0x4, RZ ;  /* 0x00000004000b7824 */ /* 0x004fe200078e00ff */
[----:B0-----:R-:W-:-:S13]  /*0170*/  ISETP.EQ.U32.AND P0, PT, R6, R5, PT ;  /* 0x000000050600720c */ /* 0x001fda0003f02070 */
[----:B-1----:R0:W2:Y:S01]  /*0180*/  @P0 ATOMG.E.ADD.STRONG.GPU PT, R11, desc[UR4][R2.64], R11 ;  /* 0x8000000b020b09a8 */ /* 0x0020a200081ef104 */
[----:B------:R-:W-:Y:S01]  /*0190*/  IMAD.MOV.U32 R10, RZ, RZ, 0xff ;  /* 0x000000ffff0a7424 */ /* 0x000fe200078e00ff */
[--C-:B------:R-:W-:Y:S01]  /*01a0*/  SHF.R.U32.HI R9, RZ, 0x10, R7.reuse ;  /* 0x00000010ff097819 */ /* 0x100fe20000011607 */
[----:B------:R-:W1:Y:S01]  /*01b0*/  S2R R4, SR_LTMASK ;  /* 0x0000000000047919 */ /* 0x000e620000003900 */
[----:B0-----:R-:W-:Y:S02]  /*01c0*/  SHF.R.U32.HI R3, RZ, 0x18, R7 ;  /* 0x00000018ff037819 */ /* 0x001fe40000011607 */
[----:B------:R-:W-:Y:S02]  /*01d0*/  PRMT R2, R10, 0x7610, R2 ;  /* 0x000076100a027816 */ /* 0x000fe40000000002 */
[----:B-1----:R-:W-:Y:S01]  /*01e0*/  LOP3.LUT R8, R4, UR6, RZ, 0xc0, !PT ;  /* 0x0000000604087c12 */ /* 0x002fe2000f8ec0ff */
[----:B------:R-:W0:Y:S03]  /*01f0*/  LDCU.64 UR6, c[0x0][0x390] ;  /* 0x00007200ff0677ac */ /* 0x000e260008000a00 */
[----:B------:R-:W1:Y:S01]  /*0200*/  POPC R5, R8 ;  /* 0x0000000800057309 */ /* 0x000e620000000000 */
[----:B--2---:R-:W1:Y:S02]  /*0210*/  SHFL.IDX PT, R0, R11, R6, 0x1f ;  /* 0x00001f060b007589 */ /* 0x004e6400000e0000 */
[----:B-1----:R-:W-:-:S05]  /*0220*/  IMAD R0, R5, 0x4, R0 ;  /* 0x0000000405007824 */ /* 0x002fca00078e0200 */
[----:B0-----:R-:W-:-:S04]  /*0230*/  IADD3 R4, P0, PT, R0, UR6, RZ ;  /* 0x0000000600047c10 */ /* 0x001fc8000ff1e0ff */
[----:B------:R-:W-:-:S05]  /*0240*/  LEA.HI.X.SX32 R5, R0, UR7, 0x1, P0 ;  /* 0x0000000700057c11 */ /* 0x000fca00080f0eff */
[----:B------:R-:W-:Y:S04]  /*0250*/  STG.E.U8 desc[UR4][R4.64+0x2], R9 ;  /* 0x0000020904007986 */ /* 0x000fe8000c101104 */
[----:B------:R-:W-:Y:S04]  /*0260*/  STG.E.U8 desc[UR4][R4.64+0x1], R3 ;  /* 0x0000010304007986 */ /* 0x000fe8000c101104 */
[----:B------:R-:W-:Y:S04]  /*0270*/  STG.E.U8 desc[UR4][R4.64+0x3], R7 ;  /* 0x0000030704007986 */ /* 0x000fe8000c101104 */
[----:B------:R-:W-:Y:S01]  /*0280*/  STG.E.U8 desc[UR4][R4.64], R2 ;  /* 0x0000000204007986 */ /* 0x000fe2000c101104 */
[----:B------:R-:W-:Y:S05]  /*0290*/  EXIT ;  /* 0x000000000000794d */ /* 0x000fea0003800000 */
.L_x_5:
[----:B------:R-:W0:Y:S01]  /*02a0*/  S2R R3, SR_LANEID ;  /* 0x0000000000037919 */ /* 0x000e220000000000 */
[----:B------:R-:W-:Y:S01]  /*02b0*/  VOTEU.ANY UR6, UPT, PT ;  /* 0x0000000000067886 */ /* 0x000fe200038e0100 */
[----:B------:R-:W1:Y:S01]  /*02c0*/  LDC.64 R4, c[0x0][0x3a0] ;  /* 0x0000e800ff047b82 */ /* 0x000e620000000a00 */
[----:B------:R-:W0:Y:S01]  /*02d0*/  FLO.U32 R6, UR6 ;  /* 0x0000000600067d00 */ /* 0x000e2200080e0000 */
[----:B------:R-:W2:Y:S07]  /*02e0*/  LDCU.64 UR8, c[0x0][0x380] ;  /* 0x00007000ff0877ac */ /* 0x000eae0008000a00 */
[----:B------:R-:W1:Y:S01]  /*02f0*/  POPC R7, UR6 ;  /* 0x0000000600077d09 */ /* 0x000e620008000000 */
[----:B0-----:R-:W-:-:S13]  /*0300*/  ISETP.EQ.U32.AND P0, PT, R6, R3, PT ;  /* 0x000000030600720c */ /* 0x001fda0003f02070 */
[----:B-1----:R-:W3:Y:S01]  /*0310*/  @P0 ATOMG.E.ADD.STRONG.GPU PT, R7, desc[UR4][R4.64], R7 ;  /* 0x80000007040709a8 */ /* 0x002ee200081ef104 */
[----:B--2---:R-:W-:-:S04]  /*0320*/  IADD3 R2, P0, PT, R0, UR8, RZ ;  /* 0x0000000800027c10 */ /* 0x004fc8000ff1e0ff */
[----:B------:R-:W-:-:S06]  /*0330*/  IADD3.X R3, PT, PT, R9, UR9, RZ, P0, !PT ;  /* 0x0000000909037c10 */ /* 0x000fcc00087fe4ff */
[----:B------:R-:W2:Y:S01]  /*0340*/  LDG.E.U8 R3, desc[UR4][R2.64] ;  /* 0x0000000402037981 */ /* 0x000ea2000c1e1100 */
[----:B------:R-:W0:Y:S02]  /*0350*/  S2R R8, SR_LTMASK ;  /* 0x0000000000087919 */ /* 0x000e240000003900 */
[----:B0-----:R-:W-:Y:S01]  /*0360*/  LOP3.LUT R8, R8, UR6, RZ, 0xc0, !PT ;  /* 0x0000000608087c12 */ /* 0x001fe2000f8ec0ff */
[----:B------:R-:W0:Y:S03]  /*0370*/  LDCU.64 UR6, c[0x0][0x390] ;  /* 0x00007200ff0677ac */ /* 0x000e260008000a00 */
[----:B------:R-:W1:Y:S01]  /*0380*/  POPC R9, R8 ;  /* 0x0000000800097309 */ /* 0x000e620000000000 */
[----:B---3--:R-:W1:Y:S02]  /*0390*/  SHFL.IDX PT, R0, R7, R6, 0x1f ;  /* 0x00001f0607007589 */ /* 0x008e6400000e0000 */
[----:B-1----:R-:W-:-:S05]  /*03a0*/  IMAD.IADD R0, R0, 0x1, R9 ;  /* 0x0000000100007824 */ /* 0x002fca00078e0209 */
[----:B0-----:R-:W-:-:S04]  /*03b0*/  IADD3 R4, P0, PT, R0, UR6, RZ ;  /* 0x0000000600047c10 */ /* 0x001fc8000ff1e0ff */
[----:B------:R-:W-:-:S05]  /*03c0*/  LEA.HI.X.SX32 R5, R0, UR7, 0x1, P0 ;  /* 0x0000000700057c11 */ /* 0x000fca00080f0eff */
[----:B--2---:R-:W-:Y:S01]  /*03d0*/  STG.E.U8 desc[UR4][R4.64], R3 ;  /* 0x0000000304007986 */ /* 0x004fe2000c101104 */
[----:B------:R-:W-:Y:S05]  /*03e0*/  EXIT ;  /* 0x000000000000794d */ /* 0x000fea0003800000 */
.L_x_6:
        /* <DEDUP_REMOVED lines=9> */
.L_x_13:


//--------------------- .text._Z16hde_match_kernelPKhPKjPjm --------------------------
	.section	.text._Z16hde_match_kernelPKhPKjPjm,"ax",@progbits
	.align	128
        .global         _Z16hde_match_kernelPKhPKjPjm
        .type           _Z16hde_match_kernelPKhPKjPjm,@function
        .size           _Z16hde_match_kernelPKhPKjPjm,(.L_x_14 - _Z16hde_match_kernelPKhPKjPjm)
        .other          _Z16hde_match_kernelPKhPKjPjm,@"STO_CUDA_ENTRY STV_DEFAULT"
_Z16hde_match_kernelPKhPKjPjm:
.text._Z16hde_match_kernelPKhPKjPjm:
[----:B------:R-:W-:Y:S01]  /*0000*/  LDC R1, c[0x0][0x37c] ;  /* 0x0000df00ff017b82 */ /* 0x000fe20000000800 */
[----:B------:R-:W0:Y:S07]  /*0010*/  S2R R3, SR_TID.X ;  /* 0x0000000000037919 */ /* 0x000e2e0000002100 */
[----:B------:R-:W0:Y:S01]  /*0020*/  S2UR UR4, SR_CTAID.X ;  /* 0x00000000000479c3 */ /* 0x000e220000002500 */
[----:B------:R-:W1:Y:S07]  /*0030*/  LDCU.64 UR6, c[0x0][0x398] ;  /* 0x00007300ff0677ac */ /* 0x000e6e0008000a00 */
[----:B------:R-:W0:Y:S01]  /*0040*/  LDC R0, c[0x0][0x360] ;  /* 0x0000d800ff007b82 */ /* 0x000e220000000800 */
[----:B-1----:R-:W-:Y:S01]  /*0050*/  UIADD3 UR5, UP0, UPT, UR6, -0x4, URZ ;  /* 0xfffffffc06057890 */ /* 0x002fe2000ff1e0ff */
[----:B0-----:R-:W-:-:S03]  /*0060*/  IMAD R0, R0, UR4, R3 ;  /* 0x0000000400007c24 */ /* 0x001fc6000f8e0203 */
[----:B------:R-:W-:Y:S02]  /*0070*/  UIADD3.X UR4, UPT, UPT, UR7, -0x1, URZ, UP0, !UPT ;  /* 0xffffffff07047890 */ /* 0x000fe400087fe4ff */
[----:B------:R-:W-:-:S04]  /*0080*/  ISETP.LT.U32.AND P0, PT, R0, UR5, PT ;  /* 0x0000000500007c0c */ /* 0x000fc8000bf01070 */
[----:B------:R-:W-:Y:S01]  /*0090*/  IMAD.U32 R2, RZ, RZ, UR4 ;  /* 0x00000004ff027e24 */ /* 0x000fe2000f8e00ff */
[----:B------:R-:W-:-:S04]  /*00a0*/  SHF.R.S32.HI R5, RZ, 0x1f, R0 ;  /* 0x0000001fff057819 */ /* 0x000fc80000011400 */
[----:B------:R-:W-:-:S13]  /*00b0*/  ISETP.GT.U32.AND.EX P0, PT, R2, R5, PT, P0 ;  /* 0x000000050200720c */ /* 0x000fda0003f04100 */
[----:B------:R-:W-:Y:S05]  /*00c0*/  @!P0 EXIT ;  /* 0x000000000000894d */ /* 0x000fea0003800000 */
[----:B------:R-:W0:Y:S01]  /*00d0*/  LDCU.128 UR8, c[0x0][0x380] ;  /* 0x00007000ff0877ac */ /* 0x000e220008000c00 */
[----:B------:R-:W1:Y:S01]  /*00e0*/  LDCU.64 UR4, c[0x0][0x358] ;  /* 0x00006b00ff0477ac */ /* 0x000e620008000a00 */
[----:B0-----:R-:W-:-:S04]  /*00f0*/  IADD3 R2, P0, PT, R0, UR8, RZ ;  /* 0x0000000800027c10 */ /* 0x001fc8000ff1e0ff */
[----:B------:R-:W-:-:S05]  /*0100*/  IADD3.X R3, PT, PT, R5, UR9, RZ, P0, !PT ;  /* 0x0000000905037c10 */ /* 0x000fca00087fe4ff */
[----:B-1----:R-:W2:Y:S04]  /*0110*/  LDG.E.U8 R6, desc[UR4][R2.64] ;  /* 0x0000000402067981 */ /* 0x002ea8000c1e1100 */
[----:B------:R-:W3:Y:S04]  /*0120*/  LDG.E.U8 R8, desc[UR4][R2.64+0x1] ;  /* 0x0000010402087981 */ /* 0x000ee8000c1e1100 */
[----:B------:R-:W4:Y:S04]  /*0130*/  LDG.E.U8 R4, desc[UR4][R2.64+0x3] ;  /* 0x0000030402047981 */ /* 0x000f28000c1e1100 */
[----:B------:R-:W5:Y:S01]  /*0140*/  LDG.E.U8 R11, desc[UR4][R2.64+0x2] ;  /* 0x00000204020b7981 */ /* 0x000f62000c1e1100 */
[----:B--2---:R-:W-:-:S04]  /*0150*/  IMAD.WIDE.U32 R6, R6, 0x10000, RZ ;  /* 0x0001000006067825 */ /* 0x004fc800078e00ff */
[----:B---3--:R-:W-:-:S04]  /*0160*/  IMAD.WIDE.U32 R8, R8, 0x100, RZ ;  /* 0x0000010008087825 */ /* 0x008fc800078e00ff */
[----:B----4-:R-:W-:Y:S01]  /*0170*/  IMAD.SHL.U32 R4, R4, 0x1000000, RZ ;  /* 0x0100000004047824 */ /* 0x010fe200078e00ff */
[----:B-----5:R-:W-:Y:S02]  /*0180*/  LOP3.LUT R11, R11, R8, R6, 0xfe, !PT ;  /* 0x000000080b0b7212 */ /* 0x020fe400078efe06 */
[----:B------:R-:W-:Y:S02]  /*0190*/  LOP3.LUT R6, R9, R7, RZ, 0xfc, !PT ;  /* 0x0000000709067212 */ /* 0x000fe400078efcff */
[----:B------:R-:W-:-:S03]  /*01a0*/  LOP3.LUT R4, R11, R4, RZ, 0xfc, !PT ;  /* 0x000000040b047212 */ /* 0x000fc600078efcff */
[----:B------:R-:W-:Y:S02]  /*01b0*/  IMAD R9, R6, -0x61c8864f, RZ ;  /* 0x9e3779b106097824 */ /* 0x000fe400078e02ff */
[----:B------:R-:W-:-:S04]  /*01c0*/  IMAD.WIDE.U32 R6, R4, -0x61c8864f, RZ ;  /* 0x9e3779b104067825 */ /* 0x000fc800078e00ff */
[----:B------:R-:W-:-:S05]  /*01d0*/  IMAD.IADD R7, R7, 0x1, R9 ;  /* 0x0000000107077824 */ /* 0x000fca00078e0209 */
[----:B------:R-:W-:-:S04]  /*01e0*/  SHF.R.U64 R6, R6, 0xf, R7 ;  /* 0x0000000f06067819 */ /* 0x000fc80000001207 */
[----:B------:R-:W-:-:S04]  /*01f0*/  LOP3.LUT R6, R6, 0x1fffc, RZ, 0xc0, !PT ;  /* 0x0001fffc06067812 */ /* 0x000fc800078ec0ff */
[----:B------:R-:W-:-:S05]  /*0200*/  IADD3 R6, P0, PT, R6, UR10, RZ ;  /* 0x0000000a06067c10 */ /* 0x000fca000ff1e0ff */
[----:B------:R-:W-:-:S05]  /*0210*/  IMAD.X R7, RZ, RZ, UR11, P0 ;  /* 0x0000000bff077e24 */ /* 0x000fca00080e06ff */
[----:B------:R-:W2:Y:S02]  /*0220*/  LDG.E R11, desc[UR4][R6.64] ;  /* 0x00000004060b7981 */ /* 0x000ea4000c1e1900 */
[----:B--2---:R-:W-:-:S05]  /*0230*/  IMAD.IADD R4, R0, 0x1, -R11 ;  /* 0x0000000100047824 */ /* 0x004fca00078e0a0b */
[----:B------:R-:W-:-:S04]  /*0240*/  ISETP.GT.U32.AND P0, PT, R4, 0x7fff, PT ;  /* 0x00007fff0400780c */ /* 0x000fc80003f04070 */
[----:B------:R-:W-:-:S13]  /*0250*/  ISETP.LE.U32.OR P0, PT, R0, R11, P0 ;  /* 0x0000000b0000720c */ /* 0x000fda0000703470 */
[----:B------:R-:W-:Y:S05]  /*0260*/  @P0 EXIT ;  /* 0x000000000000094d */ /* 0x000fea0003800000 */
[----:B------:R-:W-:Y:S01]  /*0270*/  IADD3 R6, PT, PT, -R0, UR6, RZ ;  /* 0x0000000600067c10 */ /* 0x000fe2000fffe1ff */
[----:B------:R-:W0:Y:S01]  /*0280*/  LDCU.64 UR8, c[0x0][0x380] ;  /* 0x00007000ff0877ac */ /* 0x000e220008000a00 */
[----:B------:R-:W-:Y:S01]  /*0290*/  BSSY.RECONVERGENT B0, `(.L_x_7) ;  /* 0x0000013000007945 */ /* 0x000fe20003800200 */
[----:B------:R-:W-:Y:S01]  /*02a0*/  IMAD.MOV.U32 R10, RZ, RZ, RZ ;  /* 0x000000ffff0a7224 */ /* 0x000fe200078e00ff */
[----:B------:R-:W-:-:S13]  /*02b0*/  ISETP.GE.AND P0, PT, R6, 0x1, PT ;  /* 0x000000010600780c */ /* 0x000fda0003f06270 */
[----:B------:R-:W-:Y:S05]  /*02c0*/  @!P0 BRA `(.L_x_8) ;  /* 0x00000000003c8947 */ /* 0x000fea0003800000 */
[----:B------:R-:W-:Y:S01]  /*02d0*/  VIMNMX.U32 R12, PT, PT, R6, 0x102, PT ;  /* 0x00000102060c7848 */ /* 0x000fe20003fe0000 */
[----:B------:R-:W-:-:S07]  /*02e0*/  IMAD.MOV.U32 R10, RZ, RZ, RZ ;  /* 0x000000ffff0a7224 */ /* 0x000fce00078e00ff */
.L_x_9:
[----:B------:R-:W-:Y:S01]  /*02f0*/  IMAD.IADD R6, R11, 0x1, R10 ;  /* 0x000000010b067824 */ /* 0x000fe200078e020a */
[----:B------:R-:W-:-:S04]  /*0300*/  IADD3 R8, P1, PT, R10, R2, RZ ;  /* 0x000000020a087210 */ /* 0x000fc80007f3e0ff */
[----:B0-----:R-:W-:Y:S01]  /*0310*/  IADD3 R6, P0, PT, R6, UR8, RZ ;  /* 0x0000000806067c10 */ /* 0x001fe2000ff1e0ff */
[----:B------:R-:W-:-:S04]  /*0320*/  IMAD.X R9, RZ, RZ, R3, P1 ;  /* 0x000000ffff097224 */ /* 0x000fc800008e0603 */
[----:B------:R-:W-:Y:S02]  /*0330*/  IMAD.X R7, RZ, RZ, UR9, P0 ;  /* 0x00000009ff077e24 */ /* 0x000fe400080e06ff */
[----:B------:R-:W2:Y:S04]  /*0340*/  LDG.E.U8 R9, desc[UR4][R8.64] ;  /* 0x0000000408097981 */ /* 0x000ea8000c1e1100 */
[----:B------:R-:W2:Y:S02]  /*0350*/  LDG.E.U8 R6, desc[UR4][R6.64] ;  /* 0x0000000406067981 */ /* 0x000ea4000c1e1100 */
[----:B--2---:R-:W-:-:S13]  /*0360*/  ISETP.NE.AND P0, PT, R6, R9, PT ;  /* 0x000000090600720c */ /* 0x004fda0003f05270 */
[----:B------:R-:W-:Y:S05]  /*0370*/  @P0 BRA `(.L_x_8) ;  /* 0x0000000000100947 */ /* 0x000fea0003800000 */
[----:B------:R-:W-:-:S05]  /*0380*/  VIADD R10, R10, 0x1 ;  /* 0x000000010a0a7836 */ /* 0x000fca0000000000 */
[----:B------:R-:W-:-:S13]  /*0390*/  ISETP.NE.AND P0, PT, R10, R12, PT ;  /* 0x0000000c0a00720c */ /* 0x000fda0003f05270 */
[----:B------:R-:W-:Y:S05]  /*03a0*/  @P0 BRA `(.L_x_9) ;  /* 0xfffffffc00d00947 */ /* 0x000fea000383ffff */
[----:B------:R-:W-:-:S07]  /*03b0*/  IMAD.MOV.U32 R10, RZ, RZ, R12 ;  /* 0x000000ffff0a7224 */ /* 0x000fce00078e000c */
.L_x_8:
[----:B0-----:R-:W-:Y:S05]  /*03c0*/  BSYNC.RECONVERGENT B0 ;  /* 0x0000000000007941 */ /* 0x001fea0003800200 */
.L_x_7:
[----:B------:R-:W-:-:S13]  /*03d0*/  ISETP.GE.U32.AND P0, PT, R10, 0x4, PT ;  /* 0x000000040a00780c */ /* 0x000fda0003f06070 */
[----:B------:R-:W-:Y:S05]  /*03e0*/  @!P0 EXIT ;  /* 0x000000000000894d */ /* 0x000fea0003800000 */
[----:B------:R-:W0:Y:S01]  /*03f0*/  LDCU.64 UR6, c[0x0][0x390] ;  /* 0x00007200ff0677ac */ /* 0x000e220008000a00 */
[----:B------:R-:W-:-:S05]  /*0400*/  IMAD.U32 R7, R4, 0x10000, RZ ;  /* 0x0001000004077824 */ /* 0x000fca00078e00ff */
[----:B------:R-:W-:Y:S02]  /*0410*/  LOP3.LUT R7, R10, R7, RZ, 0xfc, !PT ;  /* 0x000000070a077212 */ /* 0x000fe400078efcff */
[----:B0-----:R-:W-:-:S04]  /*0420*/  LEA R2, P0, R0, UR6, 0x2 ;  /* 0x0000000600027c11 */ /* 0x001fc8000f8010ff */
[----:B------:R-:W-:-:S05]  /*0430*/  LEA.HI.X R3, R0, UR7, R5, 0x2, P0 ;  /* 0x0000000700037c11 */ /* 0x000fca00080f1405 */
[----:B------:R-:W-:Y:S01]  /*0440*/  STG.E desc[UR4][R2.64], R7 ;  /* 0x0000000702007986 */ /* 0x000fe2000c101904 */
[----:B------:R-:W-:Y:S05]  /*0450*/  EXIT ;  /* 0x000000000000794d */ /* 0x000fea0003800000 */
.L_x_10:
        /* <DEDUP_REMOVED lines=10> */
.L_x_14:


//--------------------- .text._Z15hde_hash_kernelPKhPjm --------------------------
	.section	.text._Z15hde_hash_kernelPKhPjm,"ax",@progbits
	.align	128
        .global         _Z15hde_hash_kernelPKhPjm
        .type           _Z15hde_hash_kernelPKhPjm,@function
        .size           _Z15hde_hash_kernelPKhPjm,(.L_x_15 - _Z15hde_hash_kernelPKhPjm)
        .other          _Z15hde_hash_kernelPKhPjm,@"STO_CUDA_ENTRY STV_DEFAULT"
_Z15hde_hash_kernelPKhPjm:
.text._Z15hde_hash_kernelPKhPjm:
[----:B------:R-:W-:Y:S01]  /*0000*/  LDC R1, c[0x0][0x37c] ;  /* 0x0000df00ff017b82 */ /* 0x000fe20000000800 */
[----:B------:R-:W0:Y:S07]  /*0010*/  S2R R0, SR_TID.X ;  /* 0x0000000000007919 */ /* 0x000e2e0000002100 */
[----:B------:R-:W0:Y:S01]  /*0020*/  S2UR UR6, SR_CTAID.X ;  /* 0x00000000000679c3 */ /* 0x000e220000002500 */
[----:B------:R-:W1:Y:S07]  /*0030*/  LDCU.64 UR4, c[0x0][0x390] ;  /* 0x00007200ff0477ac */ /* 0x000e6e0008000a00 */
[----:B------:R-:W0:Y:S01]  /*0040*/  LDC R9, c[0x0][0x360] ;  /* 0x0000d800ff097b82 */ /* 0x000e220000000800 */
[----:B-1----:R-:W-:-:S04]  /*0050*/  UIADD3 UR4, UP0, UPT, UR4, -0x3, URZ ;  /* 0xfffffffd04047890 */ /* 0x002fc8000ff1e0ff */
[----:B------:R-:W-:-:S06]  /*0060*/  UIADD3.X UR5, UPT, UPT, UR5, -0x1, URZ, UP0, !UPT ;  /* 0xffffffff05057890 */ /* 0x000fcc00087fe4ff */
[----:B------:R-:W-:Y:S02]  /*0070*/  IMAD.U32 R3, RZ, RZ, UR5 ;  /* 0x00000005ff037e24 */ /* 0x000fe4000f8e00ff */
[----:B0-----:R-:W-:-:S05]  /*0080*/  IMAD R9, R9, UR6, R0 ;  /* 0x0000000609097c24 */ /* 0x001fca000f8e0200 */
[----:B------:R-:W-:Y:S02]  /*0090*/  ISETP.LT.U32.AND P0, PT, R9, UR4, PT ;  /* 0x0000000409007c0c */ /* 0x000fe4000bf01070 */
        /* <DEDUP_REMOVED lines=24> */
[----:B------:R-:W-:Y:S01]  /*0220*/  ATOMG.E.EXCH.STRONG.GPU PT, RZ, desc[UR4][R2.64], R9 ;  /* 0x8000000902ff79a8 */ /* 0x000fe2000c1ef104 */
[----:B------:R-:W-:Y:S05]  /*0230*/  EXIT ;  /* 0x000000000000794d */ /* 0x000fea0003800000 */
.L_x_11:
        /* <DEDUP_REMOVED lines=12> */
.L_x_15:


//--------------------- .nv.shared.reserved.0     --------------------------
	.section	.nv.shared.reserved.0,"aw",@nobits
	.weak		__nv_reservedSMEM_offset_0_alias
	.size		__nv_reservedSMEM_offset_0_alias, 0, 64
	.other		__nv_reservedSMEM_offset_0_alias,@"STO_CUDA_RESERVED_SHARED STV_DEFAULT"
__nv_reservedSMEM_offset_0_alias:
	.zero		0
	.zero		64


//--------------------- .nv.constant0._Z18aes_encrypt_kernelPKhPhS0_m --------------------------
	.section	.nv.constant0._Z18aes_encrypt_kernelPKhPhS0_m,"a",@progbits
	.sectionflags	@""
	.align	4
.nv.constant0._Z18aes_encrypt_kernelPKhPhS0_m:
	.zero		928


//--------------------- .nv.constant0._Z17hde_encode_kernelPKhPKjPhmPm --------------------------
	.section	.nv.constant0._Z17hde_encode_kernelPKhPKjPhmPm,"a",@progbits
	.sectionflags	@""
	.align	4
.nv.constant0._Z17hde_encode_kernelPKhPKjPhmPm:
	.zero		936


//--------------------- .nv.constant0._Z16hde_match_kernelPKhPKjPjm --------------------------
	.section	.nv.constant0._Z16hde_match_kernelPKhPKjPjm,"a",@progbits
	.sectionflags	@""
	.align	4
.nv.constant0._Z16hde_match_kernelPKhPKjPjm:
	.zero		928


//--------------------- .nv.constant0._Z15hde_hash_kernelPKhPjm --------------------------
	.section	.nv.constant0._Z15hde_hash_kernelPKhPjm,"a",@progbits
	.sectionflags	@""
	.align	4
.nv.constant0._Z15hde_hash_kernelPKhPjm:
	.zero		920


//--------------------- SYMBOLS --------------------------

	.type		.nv.reservedSmem.offset0,@object
	.size		.nv.reservedSmem.offset0,0x4
